//
// Generated by NVIDIA NVVM Compiler
//
// Compiler Build ID: CL-36424714
// Cuda compilation tools, release 13.0, V13.0.88
// Based on NVVM 20.0.0
//

.version 9.0
.target sm_100
.address_size 64

	// .globl	_Z12reduceKernelPimS_
.global .align 1 .b8 _ZN34_INTERNAL_1f287f41_4_k_cu_d9a76bb84cuda3std3__45__cpo5beginE[1];
.global .align 1 .b8 _ZN34_INTERNAL_1f287f41_4_k_cu_d9a76bb84cuda3std3__45__cpo3endE[1];
.global .align 1 .b8 _ZN34_INTERNAL_1f287f41_4_k_cu_d9a76bb84cuda3std3__45__cpo6cbeginE[1];
.global .align 1 .b8 _ZN34_INTERNAL_1f287f41_4_k_cu_d9a76bb84cuda3std3__45__cpo4cendE[1];
.global .align 1 .b8 _ZN34_INTERNAL_1f287f41_4_k_cu_d9a76bb84cuda3std3__45__cpo6rbeginE[1];
.global .align 1 .b8 _ZN34_INTERNAL_1f287f41_4_k_cu_d9a76bb84cuda3std3__45__cpo4rendE[1];
.global .align 1 .b8 _ZN34_INTERNAL_1f287f41_4_k_cu_d9a76bb84cuda3std3__45__cpo7crbeginE[1];
.global .align 1 .b8 _ZN34_INTERNAL_1f287f41_4_k_cu_d9a76bb84cuda3std3__45__cpo5crendE[1];
.global .align 1 .b8 _ZN34_INTERNAL_1f287f41_4_k_cu_d9a76bb84cuda3std3__436_GLOBAL__N__1f287f41_4_k_cu_d9a76bb86ignoreE[1];
.global .align 1 .b8 _ZN34_INTERNAL_1f287f41_4_k_cu_d9a76bb84cuda3std3__419piecewise_constructE[1];
.global .align 1 .b8 _ZN34_INTERNAL_1f287f41_4_k_cu_d9a76bb84cuda3std3__48in_placeE[1];
.global .align 1 .b8 _ZN34_INTERNAL_1f287f41_4_k_cu_d9a76bb84cuda3std3__420unreachable_sentinelE[1];
.global .align 1 .b8 _ZN34_INTERNAL_1f287f41_4_k_cu_d9a76bb84cuda3std3__47nulloptE[1];
.global .align 1 .b8 _ZN34_INTERNAL_1f287f41_4_k_cu_d9a76bb84cuda3std3__48unexpectE[1];
.global .align 1 .b8 _ZN34_INTERNAL_1f287f41_4_k_cu_d9a76bb84cuda3std6ranges3__45__cpo4swapE[1];
.global .align 1 .b8 _ZN34_INTERNAL_1f287f41_4_k_cu_d9a76bb84cuda3std6ranges3__45__cpo9iter_moveE[1];
.global .align 1 .b8 _ZN34_INTERNAL_1f287f41_4_k_cu_d9a76bb84cuda3std6ranges3__45__cpo5beginE[1];
.global .align 1 .b8 _ZN34_INTERNAL_1f287f41_4_k_cu_d9a76bb84cuda3std6ranges3__45__cpo3endE[1];
.global .align 1 .b8 _ZN34_INTERNAL_1f287f41_4_k_cu_d9a76bb84cuda3std6ranges3__45__cpo6cbeginE[1];
.global .align 1 .b8 _ZN34_INTERNAL_1f287f41_4_k_cu_d9a76bb84cuda3std6ranges3__45__cpo4cendE[1];
.global .align 1 .b8 _ZN34_INTERNAL_1f287f41_4_k_cu_d9a76bb84cuda3std6ranges3__45__cpo7advanceE[1];
.global .align 1 .b8 _ZN34_INTERNAL_1f287f41_4_k_cu_d9a76bb84cuda3std6ranges3__45__cpo9iter_swapE[1];
.global .align 1 .b8 _ZN34_INTERNAL_1f287f41_4_k_cu_d9a76bb84cuda3std6ranges3__45__cpo4nextE[1];
.global .align 1 .b8 _ZN34_INTERNAL_1f287f41_4_k_cu_d9a76bb84cuda3std6ranges3__45__cpo4prevE[1];
.global .align 1 .b8 _ZN34_INTERNAL_1f287f41_4_k_cu_d9a76bb84cuda3std6ranges3__45__cpo4dataE[1];
.global .align 1 .b8 _ZN34_INTERNAL_1f287f41_4_k_cu_d9a76bb84cuda3std6ranges3__45__cpo5cdataE[1];
.global .align 1 .b8 _ZN34_INTERNAL_1f287f41_4_k_cu_d9a76bb84cuda3std6ranges3__45__cpo4sizeE[1];
.global .align 1 .b8 _ZN34_INTERNAL_1f287f41_4_k_cu_d9a76bb84cuda3std6ranges3__45__cpo5ssizeE[1];
.global .align 1 .b8 _ZN34_INTERNAL_1f287f41_4_k_cu_d9a76bb84cuda3std6ranges3__45__cpo8distanceE[1];
.global .align 1 .b8 _ZN34_INTERNAL_1f287f41_4_k_cu_d9a76bb86thrust24THRUST_300001_SM_1000_NS8cuda_cub3parE[1];
.global .align 1 .b8 _ZN34_INTERNAL_1f287f41_4_k_cu_d9a76bb86thrust24THRUST_300001_SM_1000_NS8cuda_cub10par_nosyncE[1];
.global .align 1 .b8 _ZN34_INTERNAL_1f287f41_4_k_cu_d9a76bb86thrust24THRUST_300001_SM_1000_NS6system6detail10sequential3seqE[1];
.global .align 1 .b8 _ZN34_INTERNAL_1f287f41_4_k_cu_d9a76bb86thrust24THRUST_300001_SM_1000_NS12placeholders2_1E[1];
.global .align 1 .b8 _ZN34_INTERNAL_1f287f41_4_k_cu_d9a76bb86thrust24THRUST_300001_SM_1000_NS12placeholders2_2E[1];
.global .align 1 .b8 _ZN34_INTERNAL_1f287f41_4_k_cu_d9a76bb86thrust24THRUST_300001_SM_1000_NS12placeholders2_3E[1];
.global .align 1 .b8 _ZN34_INTERNAL_1f287f41_4_k_cu_d9a76bb86thrust24THRUST_300001_SM_1000_NS12placeholders2_4E[1];
.global .align 1 .b8 _ZN34_INTERNAL_1f287f41_4_k_cu_d9a76bb86thrust24THRUST_300001_SM_1000_NS12placeholders2_5E[1];
.global .align 1 .b8 _ZN34_INTERNAL_1f287f41_4_k_cu_d9a76bb86thrust24THRUST_300001_SM_1000_NS12placeholders2_6E[1];
.global .align 1 .b8 _ZN34_INTERNAL_1f287f41_4_k_cu_d9a76bb86thrust24THRUST_300001_SM_1000_NS12placeholders2_7E[1];
.global .align 1 .b8 _ZN34_INTERNAL_1f287f41_4_k_cu_d9a76bb86thrust24THRUST_300001_SM_1000_NS12placeholders2_8E[1];
.global .align 1 .b8 _ZN34_INTERNAL_1f287f41_4_k_cu_d9a76bb86thrust24THRUST_300001_SM_1000_NS12placeholders2_9E[1];
.global .align 1 .b8 _ZN34_INTERNAL_1f287f41_4_k_cu_d9a76bb86thrust24THRUST_300001_SM_1000_NS12placeholders3_10E[1];
.global .align 1 .b8 _ZN34_INTERNAL_1f287f41_4_k_cu_d9a76bb86thrust24THRUST_300001_SM_1000_NS3seqE[1];
.extern .shared .align 16 .b8 cache[];

.visible .entry _Z12reduceKernelPimS_(
	.param .u64 .ptr .align 1 _Z12reduceKernelPimS__param_0,
	.param .u64 _Z12reduceKernelPimS__param_1,
	.param .u64 .ptr .align 1 _Z12reduceKernelPimS__param_2
)
{
	.reg .pred 	%p<17>;
	.reg .b32 	%r<50>;
	.reg .b64 	%rd<14>;

	ld.param.u64 	%rd6, [_Z12reduceKernelPimS__param_0];
	ld.param.u64 	%rd4, [_Z12reduceKernelPimS__param_1];
	ld.param.u64 	%rd5, [_Z12reduceKernelPimS__param_2];
	cvta.to.global.u64 	%rd1, %rd6;
	mov.u32 	%r1, %ntid.x;
	mov.u32 	%r2, %ctaid.x;
	mov.u32 	%r3, %tid.x;
	mad.lo.s32 	%r14, %r1, %r2, %r3;
	and.b32  	%r4, %r3, 31;
	cvt.u64.u32 	%rd2, %r14;
	setp.le.u64 	%p1, %rd4, %rd2;
	mov.b32 	%r48, 0;
	@%p1 bra 	$L__BB0_2;
	shl.b64 	%rd7, %rd2, 2;
	add.s64 	%rd8, %rd1, %rd7;
	ld.global.u32 	%r48, [%rd8];
$L__BB0_2:
	cvt.u32.u64 	%r15, %rd2;
	mov.u32 	%r16, %nctaid.x;
	mad.lo.s32 	%r17, %r1, %r16, %r15;
	cvt.u64.u32 	%rd3, %r17;
	setp.le.u64 	%p2, %rd4, %rd3;
	@%p2 bra 	$L__BB0_4;
	shl.b64 	%rd9, %rd3, 2;
	add.s64 	%rd10, %rd1, %rd9;
	ld.global.u32 	%r18, [%rd10];
	add.s32 	%r48, %r18, %r48;
$L__BB0_4:
	shfl.sync.down.b32	%r19|%p3, %r48, 16, 31, -1;
	add.s32 	%r20, %r19, %r48;
	shfl.sync.down.b32	%r21|%p4, %r20, 8, 31, -1;
	add.s32 	%r22, %r21, %r20;
	shfl.sync.down.b32	%r23|%p5, %r22, 4, 31, -1;
	add.s32 	%r24, %r23, %r22;
	shfl.sync.down.b32	%r25|%p6, %r24, 2, 31, -1;
	add.s32 	%r26, %r25, %r24;
	shfl.sync.down.b32	%r27|%p7, %r26, 1, 31, -1;
	add.s32 	%r9, %r27, %r26;
	setp.ne.s32 	%p8, %r4, 0;
	@%p8 bra 	$L__BB0_6;
	shr.u32 	%r28, %r3, 3;
	and.b32  	%r29, %r28, 124;
	mov.u32 	%r30, cache;
	add.s32 	%r31, %r30, %r29;
	st.shared.u32 	[%r31], %r9;
$L__BB0_6:
	setp.gt.u32 	%p9, %r3, 31;
	@%p9 bra 	$L__BB0_11;
	bar.sync 	0;
	add.s32 	%r33, %r1, -1;
	shr.u32 	%r34, %r33, 5;
	setp.gt.u32 	%p10, %r4, %r34;
	mov.b32 	%r49, 0;
	@%p10 bra 	$L__BB0_9;
	shl.b32 	%r35, %r4, 2;
	mov.u32 	%r36, cache;
	add.s32 	%r37, %r36, %r35;
	ld.shared.u32 	%r49, [%r37];
$L__BB0_9:
	setp.ne.s32 	%p11, %r4, 0;
	shfl.sync.down.b32	%r38|%p12, %r49, 16, 31, -1;
	add.s32 	%r39, %r38, %r49;
	shfl.sync.down.b32	%r40|%p13, %r39, 8, 31, -1;
	add.s32 	%r41, %r40, %r39;
	shfl.sync.down.b32	%r42|%p14, %r41, 4, 31, -1;
	add.s32 	%r43, %r42, %r41;
	shfl.sync.down.b32	%r44|%p15, %r43, 2, 31, -1;
	add.s32 	%r45, %r44, %r43;
	shfl.sync.down.b32	%r46|%p16, %r45, 1, 31, -1;
	add.s32 	%r12, %r46, %r45;
	@%p11 bra 	$L__BB0_11;
	cvta.to.global.u64 	%rd11, %rd5;
	mul.wide.u32 	%rd12, %r2, 4;
	add.s64 	%rd13, %rd11, %rd12;
	st.global.u32 	[%rd13], %r12;
$L__BB0_11:
	ret;

}
	// .globl	_ZN3cub18CUB_300001_SM_10006detail11EmptyKernelIvEEvv
.visible .entry _ZN3cub18CUB_300001_SM_10006detail11EmptyKernelIvEEvv()
{


	ret;

}
	// .globl	_ZN3cub18CUB_300001_SM_10006detail8for_each13static_kernelINS2_12policy_hub_t12policy_500_tEmN6thrust24THRUST_300001_SM_1000_NS8cuda_cub20__uninitialized_fill7functorINS7_10device_ptrIiEEiEEEEvT0_T1_
.visible .entry _ZN3cub18CUB_300001_SM_10006detail8for_each13static_kernelINS2_12policy_hub_t12policy_500_tEmN6thrust24THRUST_300001_SM_1000_NS8cuda_cub20__uninitialized_fill7functorINS7_10device_ptrIiEEiEEEEvT0_T1_(
	.param .u64 _ZN3cub18CUB_300001_SM_10006detail8for_each13static_kernelINS2_12policy_hub_t12policy_500_tEmN6thrust24THRUST_300001_SM_1000_NS8cuda_cub20__uninitialized_fill7functorINS7_10device_ptrIiEEiEEEEvT0_T1__param_0,
	.param .align 8 .b8 _ZN3cub18CUB_300001_SM_10006detail8for_each13static_kernelINS2_12policy_hub_t12policy_500_tEmN6thrust24THRUST_300001_SM_1000_NS8cuda_cub20__uninitialized_fill7functorINS7_10device_ptrIiEEiEEEEvT0_T1__param_1[16]
)
.maxntid 256
{
	.reg .pred 	%p<4>;
	.reg .b16 	%rs<5>;
	.reg .b32 	%r<12>;
	.reg .b64 	%rd<16>;

	ld.param.u32 	%r3, [_ZN3cub18CUB_300001_SM_10006detail8for_each13static_kernelINS2_12policy_hub_t12policy_500_tEmN6thrust24THRUST_300001_SM_1000_NS8cuda_cub20__uninitialized_fill7functorINS7_10device_ptrIiEEiEEEEvT0_T1__param_1+8];
	ld.param.u64 	%rd4, [_ZN3cub18CUB_300001_SM_10006detail8for_each13static_kernelINS2_12policy_hub_t12policy_500_tEmN6thrust24THRUST_300001_SM_1000_NS8cuda_cub20__uninitialized_fill7functorINS7_10device_ptrIiEEiEEEEvT0_T1__param_1];
	ld.param.u64 	%rd5, [_ZN3cub18CUB_300001_SM_10006detail8for_each13static_kernelINS2_12policy_hub_t12policy_500_tEmN6thrust24THRUST_300001_SM_1000_NS8cuda_cub20__uninitialized_fill7functorINS7_10device_ptrIiEEiEEEEvT0_T1__param_0];
	mov.u32 	%r9, %ctaid.x;
	mul.wide.u32 	%rd1, %r9, 512;
	sub.s64 	%rd2, %rd5, %rd1;
	setp.lt.u64 	%p1, %rd2, 512;
	@%p1 bra 	$L__BB2_2;
	mov.u32 	%r11, %tid.x;
	cvta.to.global.u64 	%rd11, %rd4;
	cvt.u64.u32 	%rd12, %r11;
	add.s64 	%rd13, %rd1, %rd12;
	shl.b64 	%rd14, %rd13, 2;
	add.s64 	%rd15, %rd11, %rd14;
	st.global.u32 	[%rd15], %r3;
	st.global.u32 	[%rd15+1024], %r3;
	bra.uni 	$L__BB2_6;
$L__BB2_2:
	cvta.to.global.u64 	%rd6, %rd4;
	mov.u32 	%r2, %tid.x;
	cvt.u64.u32 	%rd7, %r2;
	setp.le.u64 	%p2, %rd2, %rd7;
	add.s64 	%rd8, %rd1, %rd7;
	shl.b64 	%rd9, %rd8, 2;
	add.s64 	%rd3, %rd6, %rd9;
	@%p2 bra 	$L__BB2_4;
	st.global.u32 	[%rd3], %r3;
$L__BB2_4:
	add.s32 	%r10, %r2, 256;
	cvt.u64.u32 	%rd10, %r10;
	setp.le.u64 	%p3, %rd2, %rd10;
	@%p3 bra 	$L__BB2_6;
	st.global.u32 	[%rd3+1024], %r3;
$L__BB2_6:
	ret;

}


// ===== COMPILED SASS (sm_100) =====

	.target	sm_100

	.elftype	@"ET_EXEC"


//--------------------- .note.nv.tkinfo           --------------------------
	.section	.note.nv.tkinfo,"",@"SHT_NOTE"
	.sectionflags	@"SHF_NOTE_NV_TKINFO"
	.tkinfo
        /*0018*/ 	.word	0x00000002
        /*0030*/ 	.string	""
        /*0030*/ 	.string	"ptxas"
        /*0030*/ 	.string	"Cuda compilation tools, release 13.0, V13.0.88"
        /*0030*/ 	.string	"Build cuda_13.0.r13.0/compiler.36424714_0"
        /*0030*/ 	.string	"-arch sm_100 -m 64 "



//--------------------- .note.nv.cuinfo           --------------------------
	.section	.note.nv.cuinfo,"",@"SHT_NOTE"
	.sectionflags	@"SHF_NOTE_NV_CUINFO"
        /*0018*/ 	.short	0x0002
        /*001a*/ 	.short	0x0064
        /*001c*/ 	.short	0x0082
	.zero		2


//--------------------- .nv.info                  --------------------------
	.section	.nv.info,"",@"SHT_CUDA_INFO"
	.align	4


	//----- nvinfo : EIATTR_REGCOUNT
	.align		4
        /*0000*/ 	.byte	0x04, 0x2f
        /*0002*/ 	.short	(.L_44 - .L_43)
	.align		4
.L_43:
        /*0004*/ 	.word	index@(_Z12reduceKernelPimS_)
        /*0008*/ 	.word	0x0000000f


	//----- nvinfo : EIATTR_FRAME_SIZE
	.align		4
.L_44:
        /*000c*/ 	.byte	0x04, 0x11
        /*000e*/ 	.short	(.L_46 - .L_45)
	.align		4
.L_45:
        /*0010*/ 	.word	index@(_Z12reduceKernelPimS_)
        /*0014*/ 	.word	0x00000000


	//----- nvinfo : EIATTR_REGCOUNT
	.align		4
.L_46:
        /*0018*/ 	.byte	0x04, 0x2f
        /*001a*/ 	.short	(.L_48 - .L_47)
	.align		4
.L_47:
        /*001c*/ 	.word	index@(_ZN3cub18CUB_300001_SM_10006detail11EmptyKernelIvEEvv)
        /*0020*/ 	.word	0x00000004


	//----- nvinfo : EIATTR_FRAME_SIZE
	.align		4
.L_48:
        /*0024*/ 	.byte	0x04, 0x11
        /*0026*/ 	.short	(.L_50 - .L_49)
	.align		4
.L_49:
        /*0028*/ 	.word	index@(_ZN3cub18CUB_300001_SM_10006detail11EmptyKernelIvEEvv)
        /*002c*/ 	.word	0x00000000


	//----- nvinfo : EIATTR_REGCOUNT
	.align		4
.L_50:
        /*0030*/ 	.byte	0x04, 0x2f
        /*0032*/ 	.short	(.L_52 - .L_51)
	.align		4
.L_51:
        /*0034*/ 	.word	index@(_ZN3cub18CUB_300001_SM_10006detail8for_each13static_kernelINS2_12policy_hub_t12policy_500_tEmN6thrust24THRUST_300001_SM_1000_NS8cuda_cub20__uninitialized_fill7functorINS7_10device_ptrIiEEiEEEEvT0_T1_)
        /*0038*/ 	.word	0x00000008


	//----- nvinfo : EIATTR_FRAME_SIZE
	.align		4
.L_52:
        /*003c*/ 	.byte	0x04, 0x11
        /*003e*/ 	.short	(.L_54 - .L_53)
	.align		4
.L_53:
        /*0040*/ 	.word	index@(_ZN3cub18CUB_300001_SM_10006detail8for_each13static_kernelINS2_12policy_hub_t12policy_500_tEmN6thrust24THRUST_300001_SM_1000_NS8cuda_cub20__uninitialized_fill7functorINS7_10device_ptrIiEEiEEEEvT0_T1_)
        /*0044*/ 	.word	0x00000000


	//----- nvinfo : EIATTR_MIN_STACK_SIZE
	.align		4
.L_54:
        /*0048*/ 	.byte	0x04, 0x12
        /*004a*/ 	.short	(.L_56 - .L_55)
	.align		4
.L_55:
        /*004c*/ 	.word	index@(_ZN3cub18CUB_300001_SM_10006detail8for_each13static_kernelINS2_12policy_hub_t12policy_500_tEmN6thrust24THRUST_300001_SM_1000_NS8cuda_cub20__uninitialized_fill7functorINS7_10device_ptrIiEEiEEEEvT0_T1_)
        /*0050*/ 	.word	0x00000000


	//----- nvinfo : EIATTR_MIN_STACK_SIZE
	.align		4
.L_56:
        /*0054*/ 	.byte	0x04, 0x12
        /*0056*/ 	.short	(.L_58 - .L_57)
	.align		4
.L_57:
        /*0058*/ 	.word	index@(_ZN3cub18CUB_300001_SM_10006detail11EmptyKernelIvEEvv)
        /*005c*/ 	.word	0x00000000


	//----- nvinfo : EIATTR_MIN_STACK_SIZE
	.align		4
.L_58:
        /*0060*/ 	.byte	0x04, 0x12
        /*0062*/ 	.short	(.L_60 - .L_59)
	.align		4
.L_59:
        /*0064*/ 	.word	index@(_Z12reduceKernelPimS_)
        /*0068*/ 	.word	0x00000000
.L_60:


//--------------------- .nv.compat                --------------------------
	.section	.nv.compat,"",@"SHT_CUDA_COMPAT_INFO"
	.align	4
        /*0000*/ 	.byte	0x02, 0x09, 0x00, 0x00, 0x02, 0x02, 0x01, 0x00, 0x02, 0x05, 0x05, 0x00, 0x03, 0x07, 0x01, 0x01
        /*0010*/ 	.byte	0x02, 0x03, 0x00, 0x00, 0x02, 0x06, 0x01, 0x00, 0x04, 0x0b, 0x08, 0x00, 0x09, 0x00, 0x00, 0x00
        /*0020*/ 	.byte	0x00, 0x00, 0x00, 0x00


//--------------------- .nv.info._ZN3cub18CUB_300001_SM_10006detail8for_each13static_kernelINS2_12policy_hub_t12policy_500_tEmN6thrust24THRUST_300001_SM_1000_NS8cuda_cub20__uninitialized_fill7functorINS7_10device_ptrIiEEiEEEEvT0_T1_ --------------------------
	.section	.nv.info._ZN3cub18CUB_300001_SM_10006detail8for_each13static_kernelINS2_12policy_hub_t12policy_500_tEmN6thrust24THRUST_300001_SM_1000_NS8cuda_cub20__uninitialized_fill7functorINS7_10device_ptrIiEEiEEEEvT0_T1_,"",@"SHT_CUDA_INFO"
	.sectionflags	@""
	.align	4


	//----- nvinfo : EIATTR_CUDA_API_VERSION
	.align		4
        /*0000*/ 	.byte	0x04, 0x37
        /*0002*/ 	.short	(.L_62 - .L_61)
.L_61:
        /*0004*/ 	.word	0x00000082


	//----- nvinfo : EIATTR_KPARAM_INFO
	.align		4
.L_62:
        /*0008*/ 	.byte	0x04, 0x17
        /*000a*/ 	.short	(.L_64 - .L_63)
.L_63:
        /*000c*/ 	.word	0x00000000
        /*0010*/ 	.short	0x0001
        /*0012*/ 	.short	0x0008
        /*0014*/ 	.byte	0x00, 0xf0, 0x41, 0x00


	//----- nvinfo : EIATTR_KPARAM_INFO
	.align		4
.L_64:
        /*0018*/ 	.byte	0x04, 0x17
        /*001a*/ 	.short	(.L_66 - .L_65)
.L_65:
        /*001c*/ 	.word	0x00000000
        /*0020*/ 	.short	0x0000
        /*0022*/ 	.short	0x0000
        /*0024*/ 	.byte	0x00, 0xf0, 0x21, 0x00


	//----- nvinfo : EIATTR_SPARSE_MMA_MASK
	.align		4
.L_66:
        /*0028*/ 	.byte	0x03, 0x50
        /*002a*/ 	.short	0x0000


	//----- nvinfo : EIATTR_MAXREG_COUNT
	.align		4
        /*002c*/ 	.byte	0x03, 0x1b
        /*002e*/ 	.short	0x00ff


	//----- nvinfo : EIATTR_MERCURY_ISA_VERSION
	.align		4
        /*0030*/ 	.byte	0x03, 0x5f
        /*0032*/ 	.short	0x0101


	//----- nvinfo : EIATTR_VRC_CTA_INIT_COUNT
	.align		4
        /*0034*/ 	.byte	0x02, 0x4a
	.zero		1
	.zero		1


	//----- nvinfo : EIATTR_EXIT_INSTR_OFFSETS
	.align		4
        /*0038*/ 	.byte	0x04, 0x1c
        /*003a*/ 	.short	(.L_68 - .L_67)


	//   ....[0]....
.L_67:
        /*003c*/ 	.word	0x00000130


	//   ....[1]....
        /*0040*/ 	.word	0x00000230


	//   ....[2]....
        /*0044*/ 	.word	0x00000260


	//----- nvinfo : EIATTR_MAX_THREADS
	.align		4
.L_68:
        /*0048*/ 	.byte	0x04, 0x05
        /*004a*/ 	.short	(.L_70 - .L_69)
.L_69:
        /*004c*/ 	.word	0x00000100
        /*0050*/ 	.word	0x00000001
        /*0054*/ 	.word	0x00000001


	//----- nvinfo : EIATTR_CBANK_PARAM_SIZE
	.align		4
.L_70:
        /*0058*/ 	.byte	0x03, 0x19
        /*005a*/ 	.short	0x0018


	//----- nvinfo : EIATTR_PARAM_CBANK
	.align		4
        /*005c*/ 	.byte	0x04, 0x0a
        /*005e*/ 	.short	(.L_72 - .L_71)
	.align		4
.L_71:
        /*0060*/ 	.word	index@(.nv.constant0._ZN3cub18CUB_300001_SM_10006detail8for_each13static_kernelINS2_12policy_hub_t12policy_500_tEmN6thrust24THRUST_300001_SM_1000_NS8cuda_cub20__uninitialized_fill7functorINS7_10device_ptrIiEEiEEEEvT0_T1_)
        /*0064*/ 	.short	0x0380
        /*0066*/ 	.short	0x0018


	//----- nvinfo : EIATTR_SW_WAR
	.align		4
.L_72:
        /*0068*/ 	.byte	0x04, 0x36
        /*006a*/ 	.short	(.L_74 - .L_73)
.L_73:
        /*006c*/ 	.word	0x00000008
.L_74:


//--------------------- .nv.info._ZN3cub18CUB_300001_SM_10006detail11EmptyKernelIvEEvv --------------------------
	.section	.nv.info._ZN3cub18CUB_300001_SM_10006detail11EmptyKernelIvEEvv,"",@"SHT_CUDA_INFO"
	.sectionflags	@""
	.align	4


	//----- nvinfo : EIATTR_CUDA_API_VERSION
	.align		4
        /*0000*/ 	.byte	0x04, 0x37
        /*0002*/ 	.short	(.L_76 - .L_75)
.L_75:
        /*0004*/ 	.word	0x00000082


	//----- nvinfo : EIATTR_SPARSE_MMA_MASK
	.align		4
.L_76:
        /*0008*/ 	.byte	0x03, 0x50
        /*000a*/ 	.short	0x0000


	//----- nvinfo : EIATTR_MAXREG_COUNT
	.align		4
        /*000c*/ 	.byte	0x03, 0x1b
        /*000e*/ 	.short	0x00ff


	//----- nvinfo : EIATTR_MERCURY_ISA_VERSION
	.align		4
        /*0010*/ 	.byte	0x03, 0x5f
        /*0012*/ 	.short	0x0101


	//----- nvinfo : EIATTR_VRC_CTA_INIT_COUNT
	.align		4
        /*0014*/ 	.byte	0x02, 0x4a
	.zero		1
	.zero		1


	//----- nvinfo : EIATTR_EXIT_INSTR_OFFSETS
	.align		4
        /*0018*/ 	.byte	0x04, 0x1c
        /*001a*/ 	.short	(.L_78 - .L_77)


	//   ....[0]....
.L_77:
        /*001c*/ 	.word	0x00000010


	//----- nvinfo : EIATTR_SW_WAR
	.align		4
.L_78:
        /*0020*/ 	.byte	0x04, 0x36
        /*0022*/ 	.short	(.L_80 - .L_79)
.L_79:
        /*0024*/ 	.word	0x00000008
.L_80:


//--------------------- .nv.info._Z12reduceKernelPimS_ --------------------------
	.section	.nv.info._Z12reduceKernelPimS_,"",@"SHT_CUDA_INFO"
	.sectionflags	@""
	.align	4


	//----- nvinfo : EIATTR_CUDA_API_VERSION
	.align		4
        /*0000*/ 	.byte	0x04, 0x37
        /*0002*/ 	.short	(.L_82 - .L_81)
.L_81:
        /*0004*/ 	.word	0x00000082


	//----- nvinfo : EIATTR_KPARAM_INFO
	.align		4
.L_82:
        /*0008*/ 	.byte	0x04, 0x17
        /*000a*/ 	.short	(.L_84 - .L_83)
.L_83:
        /*000c*/ 	.word	0x00000000
        /*0010*/ 	.short	0x0002
        /*0012*/ 	.short	0x0010
        /*0014*/ 	.byte	0x00, 0xf5, 0x21, 0x00


	//----- nvinfo : EIATTR_KPARAM_INFO
	.align		4
.L_84:
        /*0018*/ 	.byte	0x04, 0x17
        /*001a*/ 	.short	(.L_86 - .L_85)
.L_85:
        /*001c*/ 	.word	0x00000000
        /*0020*/ 	.short	0x0001
        /*0022*/ 	.short	0x0008
        /*0024*/ 	.byte	0x00, 0xf0, 0x21, 0x00


	//----- nvinfo : EIATTR_KPARAM_INFO
	.align		4
.L_86:
        /*0028*/ 	.byte	0x04, 0x17
        /*002a*/ 	.short	(.L_88 - .L_87)
.L_87:
        /*002c*/ 	.word	0x00000000
        /*0030*/ 	.short	0x0000
        /*0032*/ 	.short	0x0000
        /*0034*/ 	.byte	0x00, 0xf5, 0x21, 0x00


	//----- nvinfo : EIATTR_SPARSE_MMA_MASK
	.align		4
.L_88:
        /*0038*/ 	.byte	0x03, 0x50
        /*003a*/ 	.short	0x0000


	//----- nvinfo : EIATTR_MAXREG_COUNT
	.align		4
        /*003c*/ 	.byte	0x03, 0x1b
        /*003e*/ 	.short	0x00ff


	//----- nvinfo : EIATTR_NUM_BARRIERS
	.align		4
        /*0040*/ 	.byte	0x02, 0x4c
        /*0042*/ 	.byte	0x01
	.zero		1


	//----- nvinfo : EIATTR_MERCURY_ISA_VERSION
	.align		4
        /*0044*/ 	.byte	0x03, 0x5f
        /*0046*/ 	.short	0x0101


	//----- nvinfo : EIATTR_COOP_GROUP_MASK_REGIDS
	.align		4
        /*0048*/ 	.byte	0x04, 0x29
        /*004a*/ 	.short	(.L_90 - .L_89)


	//   ....[0]....
.L_89:
        /*004c*/ 	.word	0xffffffff


	//   ....[1]....
        /*0050*/ 	.word	0xffffffff


	//   ....[2]....
        /*0054*/ 	.word	0xffffffff


	//   ....[3]....
        /*0058*/ 	.word	0xffffffff


	//   ....[4]....
        /*005c*/ 	.word	0xffffffff


	//   ....[5]....
        /*0060*/ 	.word	0xffffffff


	//   ....[6]....
        /*0064*/ 	.word	0xffffffff


	//   ....[7]....
        /*0068*/ 	.word	0xffffffff


	//   ....[8]....
        /*006c*/ 	.word	0xffffffff


	//   ....[9]....
        /*0070*/ 	.word	0xffffffff


	//----- nvinfo : EIATTR_COOP_GROUP_INSTR_OFFSETS
	.align		4
.L_90:
        /*0074*/ 	.byte	0x04, 0x28
        /*0076*/ 	.short	(.L_92 - .L_91)


	//   ....[0]....
.L_91:
        /*0078*/ 	.word	0x00000180


	//   ....[1]....
        /*007c*/ 	.word	0x000001a0


	//   ....[2]....
        /*0080*/ 	.word	0x000001d0


	//   ....[3]....
        /*0084*/ 	.word	0x00000240


	//   ....[4]....
        /*0088*/ 	.word	0x00000280


	//   ....[5]....
        /*008c*/ 	.word	0x00000360


	//   ....[6]....
        /*0090*/ 	.word	0x00000380


	//   ....[7]....
        /*0094*/ 	.word	0x000003a0


	//   ....[8]....
        /*0098*/ 	.word	0x000003c0


	//   ....[9]....
        /*009c*/ 	.word	0x000003e0


	//----- nvinfo : EIATTR_VRC_CTA_INIT_COUNT
	.align		4
.L_92:
        /*00a0*/ 	.byte	0x02, 0x4a
	.zero		1
	.zero		1


	//----- nvinfo : EIATTR_EXIT_INSTR_OFFSETS
	.align		4
        /*00a4*/ 	.byte	0x04, 0x1c
        /*00a6*/ 	.short	(.L_94 - .L_93)


	//   ....[0]....
.L_93:
        /*00a8*/ 	.word	0x000002b0


	//   ....[1]....
        /*00ac*/ 	.word	0x000003f0


	//   ....[2]....
        /*00b0*/ 	.word	0x00000440


	//----- nvinfo : EIATTR_CBANK_PARAM_SIZE
	.align		4
.L_94:
        /*00b4*/ 	.byte	0x03, 0x19
        /*00b6*/ 	.short	0x0018


	//----- nvinfo : EIATTR_PARAM_CBANK
	.align		4
        /*00b8*/ 	.byte	0x04, 0x0a
        /*00ba*/ 	.short	(.L_96 - .L_95)
	.align		4
.L_95:
        /*00bc*/ 	.word	index@(.nv.constant0._Z12reduceKernelPimS_)
        /*00c0*/ 	.short	0x0380
        /*00c2*/ 	.short	0x0018


	//----- nvinfo : EIATTR_SW_WAR
	.align		4
.L_96:
        /*00c4*/ 	.byte	0x04, 0x36
        /*00c6*/ 	.short	(.L_98 - .L_97)
.L_97:
        /*00c8*/ 	.word	0x00000008
.L_98:


//--------------------- .nv.callgraph             --------------------------
	.section	.nv.callgraph,"",@"SHT_CUDA_CALLGRAPH"
	.align	4
	.sectionentsize	8
	.align		4
        /*0000*/ 	.word	0x00000000
	.align		4
        /*0004*/ 	.word	0xffffffff
	.align		4
        /*0008*/ 	.word	0x00000000
	.align		4
        /*000c*/ 	.word	0xfffffffe
	.align		4
        /*0010*/ 	.word	0x00000000
	.align		4
        /*0014*/ 	.word	0xfffffffd
	.align		4
        /*0018*/ 	.word	0x00000000
	.align		4
        /*001c*/ 	.word	0xfffffffc


//--------------------- .nv.constant4             --------------------------
	.section	.nv.constant4,"a",@progbits
	.align	8
	.align		8
.nv.constant4:
        /*0000*/ 	.dword	_ZN34_INTERNAL_1f287f41_4_k_cu_d9a76bb84cuda3std3__45__cpo5beginE
	.align		8
        /*0008*/ 	.dword	_ZN34_INTERNAL_1f287f41_4_k_cu_d9a76bb84cuda3std3__45__cpo3endE
	.align		8
        /*0010*/ 	.dword	_ZN34_INTERNAL_1f287f41_4_k_cu_d9a76bb84cuda3std3__45__cpo6cbeginE
	.align		8
        /*0018*/ 	.dword	_ZN34_INTERNAL_1f287f41_4_k_cu_d9a76bb84cuda3std3__45__cpo4cendE
	.align		8
        /*0020*/ 	.dword	_ZN34_INTERNAL_1f287f41_4_k_cu_d9a76bb84cuda3std3__45__cpo6rbeginE
	.align		8
        /*0028*/ 	.dword	_ZN34_INTERNAL_1f287f41_4_k_cu_d9a76bb84cuda3std3__45__cpo4rendE
	.align		8
        /*0030*/ 	.dword	_ZN34_INTERNAL_1f287f41_4_k_cu_d9a76bb84cuda3std3__45__cpo7crbeginE
	.align		8
        /*0038*/ 	.dword	_ZN34_INTERNAL_1f287f41_4_k_cu_d9a76bb84cuda3std3__45__cpo5crendE
	.align		8
        /*0040*/ 	.dword	_ZN34_INTERNAL_1f287f41_4_k_cu_d9a76bb84cuda3std3__436_GLOBAL__N__1f287f41_4_k_cu_d9a76bb86ignoreE
	.align		8
        /*0048*/ 	.dword	_ZN34_INTERNAL_1f287f41_4_k_cu_d9a76bb84cuda3std3__419piecewise_constructE
	.align		8
        /*0050*/ 	.dword	_ZN34_INTERNAL_1f287f41_4_k_cu_d9a76bb84cuda3std3__48in_placeE
	.align		8
        /*0058*/ 	.dword	_ZN34_INTERNAL_1f287f41_4_k_cu_d9a76bb84cuda3std3__420unreachable_sentinelE
	.align		8
        /*0060*/ 	.dword	_ZN34_INTERNAL_1f287f41_4_k_cu_d9a76bb84cuda3std3__47nulloptE
	.align		8
        /*0068*/ 	.dword	_ZN34_INTERNAL_1f287f41_4_k_cu_d9a76bb84cuda3std3__48unexpectE
	.align		8
        /*0070*/ 	.dword	_ZN34_INTERNAL_1f287f41_4_k_cu_d9a76bb84cuda3std6ranges3__45__cpo4swapE
	.align		8
        /*0078*/ 	.dword	_ZN34_INTERNAL_1f287f41_4_k_cu_d9a76bb84cuda3std6ranges3__45__cpo9iter_moveE
	.align		8
        /*0080*/ 	.dword	_ZN34_INTERNAL_1f287f41_4_k_cu_d9a76bb84cuda3std6ranges3__45__cpo5beginE
	.align		8
        /*0088*/ 	.dword	_ZN34_INTERNAL_1f287f41_4_k_cu_d9a76bb84cuda3std6ranges3__45__cpo3endE
	.align		8
        /*0090*/ 	.dword	_ZN34_INTERNAL_1f287f41_4_k_cu_d9a76bb84cuda3std6ranges3__45__cpo6cbeginE
	.align		8
        /*0098*/ 	.dword	_ZN34_INTERNAL_1f287f41_4_k_cu_d9a76bb84cuda3std6ranges3__45__cpo4cendE
	.align		8
        /*00a0*/ 	.dword	_ZN34_INTERNAL_1f287f41_4_k_cu_d9a76bb84cuda3std6ranges3__45__cpo7advanceE
	.align		8
        /*00a8*/ 	.dword	_ZN34_INTERNAL_1f287f41_4_k_cu_d9a76bb84cuda3std6ranges3__45__cpo9iter_swapE
	.align		8
        /*00b0*/ 	.dword	_ZN34_INTERNAL_1f287f41_4_k_cu_d9a76bb84cuda3std6ranges3__45__cpo4nextE
	.align		8
        /*00b8*/ 	.dword	_ZN34_INTERNAL_1f287f41_4_k_cu_d9a76bb84cuda3std6ranges3__45__cpo4prevE
	.align		8
        /*00c0*/ 	.dword	_ZN34_INTERNAL_1f287f41_4_k_cu_d9a76bb84cuda3std6ranges3__45__cpo4dataE
	.align		8
        /*00c8*/ 	.dword	_ZN34_INTERNAL_1f287f41_4_k_cu_d9a76bb84cuda3std6ranges3__45__cpo5cdataE
	.align		8
        /*00d0*/ 	.dword	_ZN34_INTERNAL_1f287f41_4_k_cu_d9a76bb84cuda3std6ranges3__45__cpo4sizeE
	.align		8
        /*00d8*/ 	.dword	_ZN34_INTERNAL_1f287f41_4_k_cu_d9a76bb84cuda3std6ranges3__45__cpo5ssizeE
	.align		8
        /*00e0*/ 	.dword	_ZN34_INTERNAL_1f287f41_4_k_cu_d9a76bb84cuda3std6ranges3__45__cpo8distanceE
	.align		8
        /*00e8*/ 	.dword	_ZN34_INTERNAL_1f287f41_4_k_cu_d9a76bb86thrust24THRUST_300001_SM_1000_NS8cuda_cub3parE
	.align		8
        /*00f0*/ 	.dword	_ZN34_INTERNAL_1f287f41_4_k_cu_d9a76bb86thrust24THRUST_300001_SM_1000_NS8cuda_cub10par_nosyncE
	.align		8
        /*00f8*/ 	.dword	_ZN34_INTERNAL_1f287f41_4_k_cu_d9a76bb86thrust24THRUST_300001_SM_1000_NS6system6detail10sequential3seqE
	.align		8
        /*0100*/ 	.dword	_ZN34_INTERNAL_1f287f41_4_k_cu_d9a76bb86thrust24THRUST_300001_SM_1000_NS12placeholders2_1E
	.align		8
        /*0108*/ 	.dword	_ZN34_INTERNAL_1f287f41_4_k_cu_d9a76bb86thrust24THRUST_300001_SM_1000_NS12placeholders2_2E
	.align		8
        /*0110*/ 	.dword	_ZN34_INTERNAL_1f287f41_4_k_cu_d9a76bb86thrust24THRUST_300001_SM_1000_NS12placeholders2_3E
	.align		8
        /*0118*/ 	.dword	_ZN34_INTERNAL_1f287f41_4_k_cu_d9a76bb86thrust24THRUST_300001_SM_1000_NS12placeholders2_4E
	.align		8
        /*0120*/ 	.dword	_ZN34_INTERNAL_1f287f41_4_k_cu_d9a76bb86thrust24THRUST_300001_SM_1000_NS12placeholders2_5E
	.align		8
        /*0128*/ 	.dword	_ZN34_INTERNAL_1f287f41_4_k_cu_d9a76bb86thrust24THRUST_300001_SM_1000_NS12placeholders2_6E
	.align		8
        /*0130*/ 	.dword	_ZN34_INTERNAL_1f287f41_4_k_cu_d9a76bb86thrust24THRUST_300001_SM_1000_NS12placeholders2_7E
	.align		8
        /*0138*/ 	.dword	_ZN34_INTERNAL_1f287f41_4_k_cu_d9a76bb86thrust24THRUST_300001_SM_1000_NS12placeholders2_8E
	.align		8
        /*0140*/ 	.dword	_ZN34_INTERNAL_1f287f41_4_k_cu_d9a76bb86thrust24THRUST_300001_SM_1000_NS12placeholders2_9E
	.align		8
        /*0148*/ 	.dword	_ZN34_INTERNAL_1f287f41_4_k_cu_d9a76bb86thrust24THRUST_300001_SM_1000_NS12placeholders3_10E
	.align		8
        /*0150*/ 	.dword	_ZN34_INTERNAL_1f287f41_4_k_cu_d9a76bb86thrust24THRUST_300001_SM_1000_NS3seqE


//--------------------- .text._ZN3cub18CUB_300001_SM_10006detail8for_each13static_kernelINS2_12policy_hub_t12policy_500_tEmN6thrust24THRUST_300001_SM_1000_NS8cuda_cub20__uninitialized_fill7functorINS7_10device_ptrIiEEiEEEEvT0_T1_ --------------------------
	.section	.text._ZN3cub18CUB_300001_SM_10006detail8for_each13static_kernelINS2_12policy_hub_t12policy_500_tEmN6thrust24THRUST_300001_SM_1000_NS8cuda_cub20__uninitialized_fill7functorINS7_10device_ptrIiEEiEEEEvT0_T1_,"ax",@progbits
	.align	128
        .global         _ZN3cub18CUB_300001_SM_10006detail8for_each13static_kernelINS2_12policy_hub_t12policy_500_tEmN6thrust24THRUST_300001_SM_1000_NS8cuda_cub20__uninitialized_fill7functorINS7_10device_ptrIiEEiEEEEvT0_T1_
        .type           _ZN3cub18CUB_300001_SM_10006detail8for_each13static_kernelINS2_12policy_hub_t12policy_500_tEmN6thrust24THRUST_300001_SM_1000_NS8cuda_cub20__uninitialized_fill7functorINS7_10device_ptrIiEEiEEEEvT0_T1_,@function
        .size           _ZN3cub18CUB_300001_SM_10006detail8for_each13static_kernelINS2_12policy_hub_t12policy_500_tEmN6thrust24THRUST_300001_SM_1000_NS8cuda_cub20__uninitialized_fill7functorINS7_10device_ptrIiEEiEEEEvT0_T1_,(.L_x_4 - _ZN3cub18CUB_300001_SM_10006detail8for_each13static_kernelINS2_12policy_hub_t12policy_500_tEmN6thrust24THRUST_300001_SM_1000_NS8cuda_cub20__uninitialized_fill7functorINS7_10device_ptrIiEEiEEEEvT0_T1_)
        .other          _ZN3cub18CUB_300001_SM_10006detail8for_each13static_kernelINS2_12policy_hub_t12policy_500_tEmN6thrust24THRUST_300001_SM_1000_NS8cuda_cub20__uninitialized_fill7functorINS7_10device_ptrIiEEiEEEEvT0_T1_,@"STO_CUDA_ENTRY STV_DEFAULT"
_ZN3cub18CUB_300001_SM_10006detail8for_each13static_kernelINS2_12policy_hub_t12policy_500_tEmN6thrust24THRUST_300001_SM_1000_NS8cuda_cub20__uninitialized_fill7functorINS7_10device_ptrIiEEiEEEEvT0_T1_:
.text._ZN3cub18CUB_300001_SM_10006detail8for_each13static_kernelINS2_12policy_hub_t12policy_500_tEmN6thrust24THRUST_300001_SM_1000_NS8cuda_cub20__uninitialized_fill7functorINS7_10device_ptrIiEEiEEEEvT0_T1_:
[----:B------:R-:W-:Y:S08]  /*0000*/  LDC R1, c[0x0][0x37c] ;  /* 0x0000df00ff017b82 */ /* 0x000ff00000000800 */
[----:B------:R-:W0:Y:S01]  /*0010*/  S2UR UR4, SR_CTAID.X ;  /* 0x00000000000479c3 */ /* 0x000e220000002500 */
[----:B------:R-:W1:Y:S01]  /*0020*/  LDCU.64 UR6, c[0x0][0x380] ;  /* 0x00007000ff0677ac */ /* 0x000e620008000a00 */
[----:B------:R-:W2:Y:S01]  /*0030*/  LDCU.64 UR8, c[0x0][0x358] ;  /* 0x00006b00ff0877ac */ /* 0x000ea20008000a00 */
[----:B0-----:R-:W-:-:S04]  /*0040*/  UIMAD.WIDE.U32 UR4, UR4, 0x200, URZ ;  /* 0x00000200040478a5 */ /* 0x001fc8000f8e00ff */
[----:B-1----:R-:W-:-:S04]  /*0050*/  UIADD3 UR6, UP0, UPT, -UR4, UR6, URZ ;  /* 0x0000000604067290 */ /* 0x002fc8000ff1e1ff */
[----:B------:R-:W-:Y:S02]  /*0060*/  UIADD3.X UR7, UPT, UPT, ~UR5, UR7, URZ, UP0, !UPT ;  /* 0x0000000705077290 */ /* 0x000fe400087fe5ff */
[----:B------:R-:W-:-:S04]  /*0070*/  UISETP.GE.U32.AND UP0, UPT, UR6, 0x200, UPT ;  /* 0x000002000600788c */ /* 0x000fc8000bf06070 */
[----:B------:R-:W-:-:S09]  /*0080*/  UISETP.GE.U32.AND.EX UP0, UPT, UR7, URZ, UPT, UP0 ;  /* 0x000000ff0700728c */ /* 0x000fd2000bf06100 */
[----:B--2---:R-:W-:Y:S05]  /*0090*/  BRA.U !UP0, `(.L_x_0) ;  /* 0x0000000108287547 */ /* 0x004fea000b800000 */
[----:B------:R-:W0:Y:S01]  /*00a0*/  S2R R0, SR_TID.X ;  /* 0x0000000000007919 */ /* 0x000e220000002100 */
[----:B------:R-:W1:Y:S01]  /*00b0*/  LDCU.64 UR6, c[0x0][0x388] ;  /* 0x00007100ff0677ac */ /* 0x000e620008000a00 */
[----:B------:R-:W2:Y:S01]  /*00c0*/  LDC R5, c[0x0][0x390] ;  /* 0x0000e400ff057b82 */ /* 0x000ea20000000800 */
[----:B0-----:R-:W-:-:S05]  /*00d0*/  IADD3 R0, P0, PT, R0, UR4, RZ ;  /* 0x0000000400007c10 */ /* 0x001fca000ff1e0ff */
[----:B------:R-:W-:Y:S01]  /*00e0*/  IMAD.X R3, RZ, RZ, UR5, P0 ;  /* 0x00000005ff037e24 */ /* 0x000fe200080e06ff */
[----:B-1----:R-:W-:-:S04]  /*00f0*/  LEA R2, P0, R0, UR6, 0x2 ;  /* 0x0000000600027c11 */ /* 0x002fc8000f8010ff */
[----:B------:R-:W-:-:S05]  /*0100*/  LEA.HI.X R3, R0, UR7, R3, 0x2, P0 ;  /* 0x0000000700037c11 */ /* 0x000fca00080f1403 */
[----:B--2---:R-:W-:Y:S04]  /*0110*/  STG.E desc[UR8][R2.64], R5 ;  /* 0x0000000502007986 */ /* 0x004fe8000c101908 */
[----:B------:R-:W-:Y:S01]  /*0120*/  STG.E desc[UR8][R2.64+0x400], R5 ;  /* 0x0004000502007986 */ /* 0x000fe2000c101908 */
[----:B------:R-:W-:Y:S05]  /*0130*/  EXIT ;  /* 0x000000000000794d */ /* 0x000fea0003800000 */
.L_x_0:
[----:B------:R-:W0:Y:S01]  /*0140*/  S2R R0, SR_TID.X ;  /* 0x0000000000007919 */ /* 0x000e220000002100 */
[----:B------:R-:W-:Y:S01]  /*0150*/  IMAD.U32 R2, RZ, RZ, UR7 ;  /* 0x00000007ff027e24 */ /* 0x000fe2000f8e00ff */
[----:B------:R-:W1:Y:S01]  /*0160*/  LDCU.64 UR10, c[0x0][0x388] ;  /* 0x00007100ff0a77ac */ /* 0x000e620008000a00 */
[----:B------:R-:W-:Y:S01]  /*0170*/  IMAD.U32 R4, RZ, RZ, UR7 ;  /* 0x00000007ff047e24 */ /* 0x000fe2000f8e00ff */
[----:B0-----:R-:W-:-:S04]  /*0180*/  ISETP.LT.U32.AND P0, PT, R0, UR6, PT ;  /* 0x0000000600007c0c */ /* 0x001fc8000bf01070 */
[----:B------:R-:W-:Y:S01]  /*0190*/  ISETP.GT.U32.AND.EX P0, PT, R2, RZ, PT, P0 ;  /* 0x000000ff0200720c */ /* 0x000fe20003f04100 */
[C---:B------:R-:W-:Y:S01]  /*01a0*/  VIADD R2, R0.reuse, 0x100 ;  /* 0x0000010000027836 */ /* 0x040fe20000000000 */
[----:B------:R-:W-:-:S04]  /*01b0*/  IADD3 R0, P2, PT, R0, UR4, RZ ;  /* 0x0000000400007c10 */ /* 0x000fc8000ff5e0ff */
[----:B------:R-:W-:Y:S01]  /*01c0*/  ISETP.LT.U32.AND P1, PT, R2, UR6, PT ;  /* 0x0000000602007c0c */ /* 0x000fe2000bf21070 */
[----:B------:R-:W-:Y:S01]  /*01d0*/  IMAD.X R3, RZ, RZ, UR5, P2 ;  /* 0x00000005ff037e24 */ /* 0x000fe200090e06ff */
[----:B-1----:R-:W-:Y:S02]  /*01e0*/  LEA R2, P2, R0, UR10, 0x2 ;  /* 0x0000000a00027c11 */ /* 0x002fe4000f8410ff */
[----:B------:R-:W-:Y:S02]  /*01f0*/  ISETP.GT.U32.AND.EX P1, PT, R4, RZ, PT, P1 ;  /* 0x000000ff0400720c */ /* 0x000fe40003f24110 */
[----:B------:R-:W-:Y:S01]  /*0200*/  LEA.HI.X R3, R0, UR11, R3, 0x2, P2 ;  /* 0x0000000b00037c11 */ /* 0x000fe200090f1403 */
[----:B------:R-:W0:Y:S04]  /*0210*/  @P0 LDC R5, c[0x0][0x390] ;  /* 0x0000e400ff050b82 */ /* 0x000e280000000800 */
[----:B0-----:R0:W-:Y:S06]  /*0220*/  @P0 STG.E desc[UR8][R2.64], R5 ;  /* 0x0000000502000986 */ /* 0x0011ec000c101908 */
[----:B------:R-:W-:Y:S05]  /*0230*/  @!P1 EXIT ;  /* 0x000000000000994d */ /* 0x000fea0003800000 */
[----:B0-----:R-:W0:Y:S02]  /*0240*/  LDC R5, c[0x0][0x390] ;  /* 0x0000e400ff057b82 */ /* 0x001e240000000800 */
[----:B0-----:R-:W-:Y:S01]  /*0250*/  STG.E desc[UR8][R2.64+0x400], R5 ;  /* 0x0004000502007986 */ /* 0x001fe2000c101908 */
[----:B------:R-:W-:Y:S05]  /*0260*/  EXIT ;  /* 0x000000000000794d */ /* 0x000fea0003800000 */
.L_x_1:
[----:B------:R-:W-:-:S00]  /*0270*/  BRA `(.L_x_1) ;  /* 0xfffffffc00fc7947 */ /* 0x000fc0000383ffff */
[----:B------:R-:W-:-:S00]  /*0280*/  NOP ;  /* 0x0000000000007918 */ /* 0x000fc00000000000 */
[----:B------:R-:W-:-:S00]  /*0290*/  NOP ;  /* 0x0000000000007918 */ /* 0x000fc00000000000 */
[----:B------:R-:W-:-:S00]  /*02a0*/  NOP ;  /* 0x0000000000007918 */ /* 0x000fc00000000000 */
[----:B------:R-:W-:-:S00]  /*02b0*/  NOP ;  /* 0x0000000000007918 */ /* 0x000fc00000000000 */
[----:B------:R-:W-:-:S00]  /*02c0*/  NOP ;  /* 0x0000000000007918 */ /* 0x000fc00000000000 */
[----:B------:R-:W-:-:S00]  /*02d0*/  NOP ;  /* 0x0000000000007918 */ /* 0x000fc00000000000 */
[----:B------:R-:W-:-:S00]  /*02e0*/  NOP ;  /* 0x0000000000007918 */ /* 0x000fc00000000000 */
[----:B------:R-:W-:-:S00]  /*02f0*/  NOP ;  /* 0x0000000000007918 */ /* 0x000fc00000000000 */
.L_x_4:


//--------------------- .text._ZN3cub18CUB_300001_SM_10006detail11EmptyKernelIvEEvv --------------------------
	.section	.text._ZN3cub18CUB_300001_SM_10006detail11EmptyKernelIvEEvv,"ax",@progbits
	.align	128
        .global         _ZN3cub18CUB_300001_SM_10006detail11EmptyKernelIvEEvv
        .type           _ZN3cub18CUB_300001_SM_10006detail11EmptyKernelIvEEvv,@function
        .size           _ZN3cub18CUB_300001_SM_10006detail11EmptyKernelIvEEvv,(.L_x_5 - _ZN3cub18CUB_300001_SM_10006detail11EmptyKernelIvEEvv)
        .other          _ZN3cub18CUB_300001_SM_10006detail11EmptyKernelIvEEvv,@"STO_CUDA_ENTRY STV_DEFAULT"
_ZN3cub18CUB_300001_SM_10006detail11EmptyKernelIvEEvv:
.text._ZN3cub18CUB_300001_SM_10006detail11EmptyKernelIvEEvv:
[----:B------:R-:W-:Y:S01]  /*0000*/  LDC R1, c[0x0][0x37c] ;  /* 0x0000df00ff017b82 */ /* 0x000fe20000000800 */
[----:B------:R-:W-:Y:S05]  /*0010*/  EXIT ;  /* 0x000000000000794d */ /* 0x000fea0003800000 */
.L_x_2:
        /* <DEDUP_REMOVED lines=14> */
.L_x_5:


//--------------------- .text._Z12reduceKernelPimS_ --------------------------
	.section	.text._Z12reduceKernelPimS_,"ax",@progbits
	.align	128
        .global         _Z12reduceKernelPimS_
        .type           _Z12reduceKernelPimS_,@function
        .size           _Z12reduceKernelPimS_,(.L_x_6 - _Z12reduceKernelPimS_)
        .other          _Z12reduceKernelPimS_,@"STO_CUDA_ENTRY STV_DEFAULT"
_Z12reduceKernelPimS_:
.text._Z12reduceKernelPimS_:
[----:B------:R-:W-:Y:S01]  /*0000*/  LDC R1, c[0x0][0x37c] ;  /* 0x0000df00ff017b82 */ /* 0x000fe20000000800 */
[----:B------:R-:W0:Y:S01]  /*0010*/  S2R R0, SR_CTAID.X ;  /* 0x0000000000007919 */ /* 0x000e220000002500 */
[----:B------:R-:W0:Y:S06]  /*0020*/  LDCU UR5, c[0x0][0x360] ;  /* 0x00006c00ff0577ac */ /* 0x000e2c0008000800 */
[----:B------:R-:W1:Y:S01]  /*0030*/  LDC R7, c[0x0][0x370] ;  /* 0x0000dc00ff077b82 */ /* 0x000e620000000800 */
[----:B------:R-:W0:Y:S01]  /*0040*/  S2R R3, SR_TID.X ;  /* 0x0000000000037919 */ /* 0x000e220000002100 */
[----:B------:R-:W2:Y:S01]  /*0050*/  LDCU.64 UR6, c[0x0][0x388] ;  /* 0x00007100ff0677ac */ /* 0x000ea20008000a00 */
[----:B0-----:R-:W-:-:S04]  /*0060*/  IMAD R2, R0, UR5, R3 ;  /* 0x0000000500027c24 */ /* 0x001fc8000f8e0203 */
[----:B-1----:R-:W-:Y:S01]  /*0070*/  IMAD R7, R7, UR5, R2 ;  /* 0x0000000507077c24 */ /* 0x002fe2000f8e0202 */
[----:B--2---:R-:W-:-:S04]  /*0080*/  ISETP.GE.U32.AND P0, PT, R2, UR6, PT ;  /* 0x0000000602007c0c */ /* 0x004fc8000bf06070 */
[----:B------:R-:W-:Y:S02]  /*0090*/  ISETP.GE.U32.AND P1, PT, R7, UR6, PT ;  /* 0x0000000607007c0c */ /* 0x000fe4000bf26070 */
[----:B------:R-:W-:Y:S02]  /*00a0*/  ISETP.GE.U32.AND.EX P0, PT, RZ, UR7, PT, P0 ;  /* 0x00000007ff007c0c */ /* 0x000fe4000bf06100 */
[----:B------:R-:W-:Y:S01]  /*00b0*/  ISETP.GE.U32.AND.EX P1, PT, RZ, UR7, PT, P1 ;  /* 0x00000007ff007c0c */ /* 0x000fe2000bf26110 */
[----:B------:R-:W0:Y:S10]  /*00c0*/  LDCU.64 UR6, c[0x0][0x358] ;  /* 0x00006b00ff0677ac */ /* 0x000e340008000a00 */
[----:B------:R-:W1:Y:S08]  /*00d0*/  @!P0 LDC.64 R4, c[0x0][0x380] ;  /* 0x0000e000ff048b82 */ /* 0x000e700000000a00 */
[----:B------:R-:W2:Y:S01]  /*00e0*/  @!P1 LDC.64 R8, c[0x0][0x380] ;  /* 0x0000e000ff089b82 */ /* 0x000ea20000000a00 */
[----:B-1----:R-:W-:-:S04]  /*00f0*/  @!P0 LEA R4, P2, R2, R4, 0x2 ;  /* 0x0000000402048211 */ /* 0x002fc800078410ff */
[----:B------:R-:W-:Y:S02]  /*0100*/  @!P0 LEA.HI.X R5, R2, R5, RZ, 0x2, P2 ;  /* 0x0000000502058211 */ /* 0x000fe400010f14ff */
[----:B--2---:R-:W-:Y:S01]  /*0110*/  @!P1 LEA R6, P3, R7, R8, 0x2 ;  /* 0x0000000807069211 */ /* 0x004fe200078610ff */
[----:B------:R-:W-:-:S03]  /*0120*/  IMAD.MOV.U32 R8, RZ, RZ, RZ ;  /* 0x000000ffff087224 */ /* 0x000fc600078e00ff */
[----:B------:R-:W-:-:S03]  /*0130*/  @!P1 LEA.HI.X R7, R7, R9, RZ, 0x2, P3 ;  /* 0x0000000907079211 */ /* 0x000fc600018f14ff */
[----:B0-----:R-:W2:Y:S04]  /*0140*/  @!P0 LDG.E R8, desc[UR6][R4.64] ;  /* 0x0000000604088981 */ /* 0x001ea8000c1e1900 */
[----:B------:R-:W2:Y:S02]  /*0150*/  @!P1 LDG.E R7, desc[UR6][R6.64] ;  /* 0x0000000606079981 */ /* 0x000ea4000c1e1900 */
[----:B--2---:R-:W-:Y:S01]  /*0160*/  @!P1 IMAD.IADD R8, R8, 0x1, R7 ;  /* 0x0000000108089824 */ /* 0x004fe200078e0207 */
[----:B------:R-:W-:-:S04]  /*0170*/  ISETP.GT.U32.AND P1, PT, R3, 0x1f, PT ;  /* 0x0000001f0300780c */ /* 0x000fc80003f24070 */
[----:B------:R-:W0:Y:S02]  /*0180*/  SHFL.DOWN PT, R9, R8, 0x10, 0x1f ;  /* 0x0a001f0008097f89 */ /* 0x000e2400000e0000 */
[----:B0-----:R-:W-:-:S05]  /*0190*/  IMAD.IADD R9, R9, 0x1, R8 ;  /* 0x0000000109097824 */ /* 0x001fca00078e0208 */
[----:B------:R-:W0:Y:S02]  /*01a0*/  SHFL.DOWN PT, R2, R9, 0x8, 0x1f ;  /* 0x09001f0009027f89 */ /* 0x000e2400000e0000 */
[----:B0-----:R-:W-:Y:S01]  /*01b0*/  IMAD.IADD R10, R9, 0x1, R2 ;  /* 0x00000001090a7824 */ /* 0x001fe200078e0202 */
[----:B------:R-:W-:-:S04]  /*01c0*/  LOP3.LUT R2, R3, 0x1f, RZ, 0xc0, !PT ;  /* 0x0000001f03027812 */ /* 0x000fc800078ec0ff */
[----:B------:R-:W0:Y:S01]  /*01d0*/  SHFL.DOWN PT, R11, R10, 0x4, 0x1f ;  /* 0x08801f000a0b7f89 */ /* 0x000e2200000e0000 */
[----:B------:R-:W-:-:S13]  /*01e0*/  ISETP.NE.AND P0, PT, R2, RZ, PT ;  /* 0x000000ff0200720c */ /* 0x000fda0003f05270 */
[----:B------:R-:W1:Y:S01]  /*01f0*/  @!P0 S2R R7, SR_CgaCtaId ;  /* 0x0000000000078919 */ /* 0x000e620000008800 */
[----:B------:R-:W-:Y:S02]  /*0200*/  @!P0 MOV R6, 0x400 ;  /* 0x0000040000068802 */ /* 0x000fe40000000f00 */
[----:B------:R-:W-:-:S04]  /*0210*/  @!P0 SHF.R.U32.HI R4, RZ, 0x3, R3 ;  /* 0x00000003ff048819 */ /* 0x000fc80000011603 */
[----:B------:R-:W-:Y:S01]  /*0220*/  @!P0 LOP3.LUT R4, R4, 0x7c, RZ, 0xc0, !PT ;  /* 0x0000007c04048812 */ /* 0x000fe200078ec0ff */
[----:B0-----:R-:W-:-:S05]  /*0230*/  IMAD.IADD R11, R10, 0x1, R11 ;  /* 0x000000010a0b7824 */ /* 0x001fca00078e020b */
[----:B------:R-:W0:Y:S01]  /*0240*/  SHFL.DOWN PT, R12, R11, 0x2, 0x1f ;  /* 0x08401f000b0c7f89 */ /* 0x000e2200000e0000 */
[----:B-1----:R-:W-:-:S05]  /*0250*/  @!P0 LEA R7, R7, R6, 0x18 ;  /* 0x0000000607078211 */ /* 0x002fca00078ec0ff */
[----:B------:R-:W-:Y:S02]  /*0260*/  @!P0 IMAD.IADD R4, R4, 0x1, R7 ;  /* 0x0000000104048824 */ /* 0x000fe400078e0207 */
[----:B0-----:R-:W-:-:S05]  /*0270*/  IMAD.IADD R12, R11, 0x1, R12 ;  /* 0x000000010b0c7824 */ /* 0x001fca00078e020c */
[----:B------:R-:W0:Y:S02]  /*0280*/  SHFL.DOWN PT, R5, R12, 0x1, 0x1f ;  /* 0x08201f000c057f89 */ /* 0x000e2400000e0000 */
[----:B0-----:R-:W-:-:S05]  /*0290*/  IMAD.IADD R5, R12, 0x1, R5 ;  /* 0x000000010c057824 */ /* 0x001fca00078e0205 */
[----:B------:R0:W-:Y:S01]  /*02a0*/  @!P0 STS [R4], R5 ;  /* 0x0000000504008388 */ /* 0x0001e20000000800 */
[----:B------:R-:W-:Y:S05]  /*02b0*/  @P1 EXIT ;  /* 0x000000000000194d */ /* 0x000fea0003800000 */
[----:B------:R-:W-:Y:S01]  /*02c0*/  UIADD3 UR4, UPT, UPT, UR5, -0x1, URZ ;  /* 0xffffffff05047890 */ /* 0x000fe2000fffe0ff */
[----:B------:R-:W-:Y:S03]  /*02d0*/  BAR.SYNC.DEFER_BLOCKING 0x0 ;  /* 0x0000000000007b1d */ /* 0x000fe60000010000 */
[----:B------:R-:W-:-:S06]  /*02e0*/  USHF.R.U32.HI UR4, URZ, 0x5, UR4 ;  /* 0x00000005ff047899 */ /* 0x000fcc0008011604 */
[----:B------:R-:W-:-:S13]  /*02f0*/  ISETP.GT.U32.AND P1, PT, R2, UR4, PT ;  /* 0x0000000402007c0c */ /* 0x000fda000bf24070 */
[----:B0-----:R-:W0:Y:S01]  /*0300*/  @!P1 S2R R4, SR_CgaCtaId ;  /* 0x0000000000049919 */ /* 0x001e220000008800 */
[----:B------:R-:W-:-:S04]  /*0310*/  @!P1 MOV R3, 0x400 ;  /* 0x0000040000039802 */ /* 0x000fc80000000f00 */
[----:B0-----:R-:W-:Y:S01]  /*0320*/  @!P1 LEA R5, R4, R3, 0x18 ;  /* 0x0000000304059211 */ /* 0x001fe200078ec0ff */
[----:B------:R-:W-:-:S04]  /*0330*/  IMAD.MOV.U32 R3, RZ, RZ, RZ ;  /* 0x000000ffff037224 */ /* 0x000fc800078e00ff */
[----:B------:R-:W-:-:S05]  /*0340*/  @!P1 IMAD R2, R2, 0x4, R5 ;  /* 0x0000000402029824 */ /* 0x000fca00078e0205 */
[----:B------:R-:W0:Y:S04]  /*0350*/  @!P1 LDS R3, [R2] ;  /* 0x0000000002039984 */ /* 0x000e280000000800 */
[----:B0-----:R-:W0:Y:S02]  /*0360*/  SHFL.DOWN PT, R4, R3, 0x10, 0x1f ;  /* 0x0a001f0003047f89 */ /* 0x001e2400000e0000 */
[----:B0-----:R-:W-:-:S05]  /*0370*/  IMAD.IADD R4, R4, 0x1, R3 ;  /* 0x0000000104047824 */ /* 0x001fca00078e0203 */
[----:B------:R-:W0:Y:S02]  /*0380*/  SHFL.DOWN PT, R5, R4, 0x8, 0x1f ;  /* 0x09001f0004057f89 */ /* 0x000e2400000e0000 */
[----:B0-----:R-:W-:-:S05]  /*0390*/  IMAD.IADD R5, R4, 0x1, R5 ;  /* 0x0000000104057824 */ /* 0x001fca00078e0205 */
[----:B------:R-:W0:Y:S02]  /*03a0*/  SHFL.DOWN PT, R6, R5, 0x4, 0x1f ;  /* 0x08801f0005067f89 */ /* 0x000e2400000e0000 */
[----:B0-----:R-:W-:-:S05]  /*03b0*/  IMAD.IADD R6, R5, 0x1, R6 ;  /* 0x0000000105067824 */ /* 0x001fca00078e0206 */
[----:B------:R-:W0:Y:S02]  /*03c0*/  SHFL.DOWN PT, R7, R6, 0x2, 0x1f ;  /* 0x08401f0006077f89 */ /* 0x000e2400000e0000 */
[----:B0-----:R-:W-:-:S05]  /*03d0*/  IMAD.IADD R7, R6, 0x1, R7 ;  /* 0x0000000106077824 */ /* 0x001fca00078e0207 */
[----:B------:R0:W1:Y:S01]  /*03e0*/  SHFL.DOWN PT, R8, R7, 0x1, 0x1f ;  /* 0x08201f0007087f89 */ /* 0x00006200000e0000 */
[----:B------:R-:W-:Y:S05]  /*03f0*/  @P0 EXIT ;  /* 0x000000000000094d */ /* 0x000fea0003800000 */
[----:B------:R-:W2:Y:S01]  /*0400*/  LDC.64 R2, c[0x0][0x390] ;  /* 0x0000e400ff027b82 */ /* 0x000ea20000000a00 */
[----:B01----:R-:W-:Y:S02]  /*0410*/  IMAD.IADD R7, R7, 0x1, R8 ;  /* 0x0000000107077824 */ /* 0x003fe400078e0208 */
[----:B--2---:R-:W-:-:S05]  /*0420*/  IMAD.WIDE.U32 R2, R0, 0x4, R2 ;  /* 0x0000000400027825 */ /* 0x004fca00078e0002 */
[----:B------:R-:W-:Y:S01]  /*0430*/  STG.E desc[UR6][R2.64], R7 ;  /* 0x0000000702007986 */ /* 0x000fe2000c101906 */
[----:B------:R-:W-:Y:S05]  /*0440*/  EXIT ;  /* 0x000000000000794d */ /* 0x000fea0003800000 */
.L_x_3:
        /* <DEDUP_REMOVED lines=11> */
.L_x_6:


//--------------------- .nv.shared._ZN3cub18CUB_300001_SM_10006detail8for_each13static_kernelINS2_12policy_hub_t12policy_500_tEmN6thrust24THRUST_300001_SM_1000_NS8cuda_cub20__uninitialized_fill7functorINS7_10device_ptrIiEEiEEEEvT0_T1_ --------------------------
	.section	.nv.shared._ZN3cub18CUB_300001_SM_10006detail8for_each13static_kernelINS2_12policy_hub_t12policy_500_tEmN6thrust24THRUST_300001_SM_1000_NS8cuda_cub20__uninitialized_fill7functorINS7_10device_ptrIiEEiEEEEvT0_T1_,"aw",@nobits
	.sectionflags	@""
	.align	16
	.zero		1024


//--------------------- .nv.shared.reserved.0     --------------------------
	.section	.nv.shared.reserved.0,"aw",@nobits
	.weak		__nv_reservedSMEM_offset_0_alias
	.size		__nv_reservedSMEM_offset_0_alias, 0, 64
	.other		__nv_reservedSMEM_offset_0_alias,@"STO_CUDA_RESERVED_SHARED STV_DEFAULT"
__nv_reservedSMEM_offset_0_alias:
	.zero		0
	.zero		64


//--------------------- .nv.global                --------------------------
	.section	.nv.global,"aw",@nobits
.nv.global:
	.type		_ZN34_INTERNAL_1f287f41_4_k_cu_d9a76bb86thrust24THRUST_300001_SM_1000_NS3seqE,@object
	.size		_ZN34_INTERNAL_1f287f41_4_k_cu_d9a76bb86thrust24THRUST_300001_SM_1000_NS3seqE,(_ZN34_INTERNAL_1f287f41_4_k_cu_d9a76bb84cuda3std3__48in_placeE - _ZN34_INTERNAL_1f287f41_4_k_cu_d9a76bb86thrust24THRUST_300001_SM_1000_NS3seqE)
_ZN34_INTERNAL_1f287f41_4_k_cu_d9a76bb86thrust24THRUST_300001_SM_1000_NS3seqE:
	.zero		1
	.type		_ZN34_INTERNAL_1f287f41_4_k_cu_d9a76bb84cuda3std3__48in_placeE,@object
	.size		_ZN34_INTERNAL_1f287f41_4_k_cu_d9a76bb84cuda3std3__48in_placeE,(_ZN34_INTERNAL_1f287f41_4_k_cu_d9a76bb84cuda3std6ranges3__45__cpo4sizeE - _ZN34_INTERNAL_1f287f41_4_k_cu_d9a76bb84cuda3std3__48in_placeE)
_ZN34_INTERNAL_1f287f41_4_k_cu_d9a76bb84cuda3std3__48in_placeE:
	.zero		1
	.type		_ZN34_INTERNAL_1f287f41_4_k_cu_d9a76bb84cuda3std6ranges3__45__cpo4sizeE,@object
	.size		_ZN34_INTERNAL_1f287f41_4_k_cu_d9a76bb84cuda3std6ranges3__45__cpo4sizeE,(_ZN34_INTERNAL_1f287f41_4_k_cu_d9a76bb86thrust24THRUST_300001_SM_1000_NS12placeholders2_3E - _ZN34_INTERNAL_1f287f41_4_k_cu_d9a76bb84cuda3std6ranges3__45__cpo4sizeE)
_ZN34_INTERNAL_1f287f41_4_k_cu_d9a76bb84cuda3std6ranges3__45__cpo4sizeE:
	.zero		1
	.type		_ZN34_INTERNAL_1f287f41_4_k_cu_d9a76bb86thrust24THRUST_300001_SM_1000_NS12placeholders2_3E,@object
	.size		_ZN34_INTERNAL_1f287f41_4_k_cu_d9a76bb86thrust24THRUST_300001_SM_1000_NS12placeholders2_3E,(_ZN34_INTERNAL_1f287f41_4_k_cu_d9a76bb84cuda3std3__45__cpo6cbeginE - _ZN34_INTERNAL_1f287f41_4_k_cu_d9a76bb86thrust24THRUST_300001_SM_1000_NS12placeholders2_3E)
_ZN34_INTERNAL_1f287f41_4_k_cu_d9a76bb86thrust24THRUST_300001_SM_1000_NS12placeholders2_3E:
	.zero		1
	.type		_ZN34_INTERNAL_1f287f41_4_k_cu_d9a76bb84cuda3std3__45__cpo6cbeginE,@object
	.size		_ZN34_INTERNAL_1f287f41_4_k_cu_d9a76bb84cuda3std3__45__cpo6cbeginE,(_ZN34_INTERNAL_1f287f41_4_k_cu_d9a76bb84cuda3std6ranges3__45__cpo6cbeginE - _ZN34_INTERNAL_1f287f41_4_k_cu_d9a76bb84cuda3std3__45__cpo6cbeginE)
_ZN34_INTERNAL_1f287f41_4_k_cu_d9a76bb84cuda3std3__45__cpo6cbeginE:
	.zero		1
	.type		_ZN34_INTERNAL_1f287f41_4_k_cu_d9a76bb84cuda3std6ranges3__45__cpo6cbeginE,@object
	.size		_ZN34_INTERNAL_1f287f41_4_k_cu_d9a76bb84cuda3std6ranges3__45__cpo6cbeginE,(_ZN34_INTERNAL_1f287f41_4_k_cu_d9a76bb86thrust24THRUST_300001_SM_1000_NS12placeholders2_7E - _ZN34_INTERNAL_1f287f41_4_k_cu_d9a76bb84cuda3std6ranges3__45__cpo6cbeginE)
_ZN34_INTERNAL_1f287f41_4_k_cu_d9a76bb84cuda3std6ranges3__45__cpo6cbeginE:
	.zero		1
	.type		_ZN34_INTERNAL_1f287f41_4_k_cu_d9a76bb86thrust24THRUST_300001_SM_1000_NS12placeholders2_7E,@object
	.size		_ZN34_INTERNAL_1f287f41_4_k_cu_d9a76bb86thrust24THRUST_300001_SM_1000_NS12placeholders2_7E,(_ZN34_INTERNAL_1f287f41_4_k_cu_d9a76bb84cuda3std3__45__cpo7crbeginE - _ZN34_INTERNAL_1f287f41_4_k_cu_d9a76bb86thrust24THRUST_300001_SM_1000_NS12placeholders2_7E)
_ZN34_INTERNAL_1f287f41_4_k_cu_d9a76bb86thrust24THRUST_300001_SM_1000_NS12placeholders2_7E:
	.zero		1
	.type		_ZN34_INTERNAL_1f287f41_4_k_cu_d9a76bb84cuda3std3__45__cpo7crbeginE,@object
	.size		_ZN34_INTERNAL_1f287f41_4_k_cu_d9a76bb84cuda3std3__45__cpo7crbeginE,(_ZN34_INTERNAL_1f287f41_4_k_cu_d9a76bb84cuda3std6ranges3__45__cpo4nextE - _ZN34_INTERNAL_1f287f41_4_k_cu_d9a76bb84cuda3std3__45__cpo7crbeginE)
_ZN34_INTERNAL_1f287f41_4_k_cu_d9a76bb84cuda3std3__45__cpo7crbeginE:
	.zero		1
	.type		_ZN34_INTERNAL_1f287f41_4_k_cu_d9a76bb84cuda3std6ranges3__45__cpo4nextE,@object
	.size		_ZN34_INTERNAL_1f287f41_4_k_cu_d9a76bb84cuda3std6ranges3__45__cpo4nextE,(_ZN34_INTERNAL_1f287f41_4_k_cu_d9a76bb84cuda3std6ranges3__45__cpo4swapE - _ZN34_INTERNAL_1f287f41_4_k_cu_d9a76bb84cuda3std6ranges3__45__cpo4nextE)
_ZN34_INTERNAL_1f287f41_4_k_cu_d9a76bb84cuda3std6ranges3__45__cpo4nextE:
	.zero		1
	.type		_ZN34_INTERNAL_1f287f41_4_k_cu_d9a76bb84cuda3std6ranges3__45__cpo4swapE,@object
	.size		_ZN34_INTERNAL_1f287f41_4_k_cu_d9a76bb84cuda3std6ranges3__45__cpo4swapE,(_ZN34_INTERNAL_1f287f41_4_k_cu_d9a76bb86thrust24THRUST_300001_SM_1000_NS8cuda_cub10par_nosyncE - _ZN34_INTERNAL_1f287f41_4_k_cu_d9a76bb84cuda3std6ranges3__45__cpo4swapE)
_ZN34_INTERNAL_1f287f41_4_k_cu_d9a76bb84cuda3std6ranges3__45__cpo4swapE:
	.zero		1
	.type		_ZN34_INTERNAL_1f287f41_4_k_cu_d9a76bb86thrust24THRUST_300001_SM_1000_NS8cuda_cub10par_nosyncE,@object
	.size		_ZN34_INTERNAL_1f287f41_4_k_cu_d9a76bb86thrust24THRUST_300001_SM_1000_NS8cuda_cub10par_nosyncE,(_ZN34_INTERNAL_1f287f41_4_k_cu_d9a76bb86thrust24THRUST_300001_SM_1000_NS12placeholders2_9E - _ZN34_INTERNAL_1f287f41_4_k_cu_d9a76bb86thrust24THRUST_300001_SM_1000_NS8cuda_cub10par_nosyncE)
_ZN34_INTERNAL_1f287f41_4_k_cu_d9a76bb86thrust24THRUST_300001_SM_1000_NS8cuda_cub10par_nosyncE:
	.zero		1
	.type		_ZN34_INTERNAL_1f287f41_4_k_cu_d9a76bb86thrust24THRUST_300001_SM_1000_NS12placeholders2_9E,@object
	.size		_ZN34_INTERNAL_1f287f41_4_k_cu_d9a76bb86thrust24THRUST_300001_SM_1000_NS12placeholders2_9E,(_ZN34_INTERNAL_1f287f41_4_k_cu_d9a76bb84cuda3std3__436_GLOBAL__N__1f287f41_4_k_cu_d9a76bb86ignoreE - _ZN34_INTERNAL_1f287f41_4_k_cu_d9a76bb86thrust24THRUST_300001_SM_1000_NS12placeholders2_9E)
_ZN34_INTERNAL_1f287f41_4_k_cu_d9a76bb86thrust24THRUST_300001_SM_1000_NS12placeholders2_9E:
	.zero		1
	.type		_ZN34_INTERNAL_1f287f41_4_k_cu_d9a76bb84cuda3std3__436_GLOBAL__N__1f287f41_4_k_cu_d9a76bb86ignoreE,@object
	.size		_ZN34_INTERNAL_1f287f41_4_k_cu_d9a76bb84cuda3std3__436_GLOBAL__N__1f287f41_4_k_cu_d9a76bb86ignoreE,(_ZN34_INTERNAL_1f287f41_4_k_cu_d9a76bb84cuda3std6ranges3__45__cpo4dataE - _ZN34_INTERNAL_1f287f41_4_k_cu_d9a76bb84cuda3std3__436_GLOBAL__N__1f287f41_4_k_cu_d9a76bb86ignoreE)
_ZN34_INTERNAL_1f287f41_4_k_cu_d9a76bb84cuda3std3__436_GLOBAL__N__1f287f41_4_k_cu_d9a76bb86ignoreE:
	.zero		1
	.type		_ZN34_INTERNAL_1f287f41_4_k_cu_d9a76bb84cuda3std6ranges3__45__cpo4dataE,@object
	.size		_ZN34_INTERNAL_1f287f41_4_k_cu_d9a76bb84cuda3std6ranges3__45__cpo4dataE,(_ZN34_INTERNAL_1f287f41_4_k_cu_d9a76bb86thrust24THRUST_300001_SM_1000_NS12placeholders2_1E - _ZN34_INTERNAL_1f287f41_4_k_cu_d9a76bb84cuda3std6ranges3__45__cpo4dataE)
_ZN34_INTERNAL_1f287f41_4_k_cu_d9a76bb84cuda3std6ranges3__45__cpo4dataE:
	.zero		1
	.type		_ZN34_INTERNAL_1f287f41_4_k_cu_d9a76bb86thrust24THRUST_300001_SM_1000_NS12placeholders2_1E,@object
	.size		_ZN34_INTERNAL_1f287f41_4_k_cu_d9a76bb86thrust24THRUST_300001_SM_1000_NS12placeholders2_1E,(_ZN34_INTERNAL_1f287f41_4_k_cu_d9a76bb84cuda3std3__45__cpo5beginE - _ZN34_INTERNAL_1f287f41_4_k_cu_d9a76bb86thrust24THRUST_300001_SM_1000_NS12placeholders2_1E)
_ZN34_INTERNAL_1f287f41_4_k_cu_d9a76bb86thrust24THRUST_300001_SM_1000_NS12placeholders2_1E:
	.zero		1
	.type		_ZN34_INTERNAL_1f287f41_4_k_cu_d9a76bb84cuda3std3__45__cpo5beginE,@object
	.size		_ZN34_INTERNAL_1f287f41_4_k_cu_d9a76bb84cuda3std3__45__cpo5beginE,(_ZN34_INTERNAL_1f287f41_4_k_cu_d9a76bb84cuda3std6ranges3__45__cpo5beginE - _ZN34_INTERNAL_1f287f41_4_k_cu_d9a76bb84cuda3std3__45__cpo5beginE)
_ZN34_INTERNAL_1f287f41_4_k_cu_d9a76bb84cuda3std3__45__cpo5beginE:
	.zero		1
	.type		_ZN34_INTERNAL_1f287f41_4_k_cu_d9a76bb84cuda3std6ranges3__45__cpo5beginE,@object
	.size		_ZN34_INTERNAL_1f287f41_4_k_cu_d9a76bb84cuda3std6ranges3__45__cpo5beginE,(_ZN34_INTERNAL_1f287f41_4_k_cu_d9a76bb86thrust24THRUST_300001_SM_1000_NS12placeholders2_5E - _ZN34_INTERNAL_1f287f41_4_k_cu_d9a76bb84cuda3std6ranges3__45__cpo5beginE)
_ZN34_INTERNAL_1f287f41_4_k_cu_d9a76bb84cuda3std6ranges3__45__cpo5beginE:
	.zero		1
	.type		_ZN34_INTERNAL_1f287f41_4_k_cu_d9a76bb86thrust24THRUST_300001_SM_1000_NS12placeholders2_5E,@object
	.size		_ZN34_INTERNAL_1f287f41_4_k_cu_d9a76bb86thrust24THRUST_300001_SM_1000_NS12placeholders2_5E,(_ZN34_INTERNAL_1f287f41_4_k_cu_d9a76bb84cuda3std3__45__cpo6rbeginE - _ZN34_INTERNAL_1f287f41_4_k_cu_d9a76bb86thrust24THRUST_300001_SM_1000_NS12placeholders2_5E)
_ZN34_INTERNAL_1f287f41_4_k_cu_d9a76bb86thrust24THRUST_300001_SM_1000_NS12placeholders2_5E:
	.zero		1
	.type		_ZN34_INTERNAL_1f287f41_4_k_cu_d9a76bb84cuda3std3__45__cpo6rbeginE,@object
	.size		_ZN34_INTERNAL_1f287f41_4_k_cu_d9a76bb84cuda3std3__45__cpo6rbeginE,(_ZN34_INTERNAL_1f287f41_4_k_cu_d9a76bb84cuda3std6ranges3__45__cpo7advanceE - _ZN34_INTERNAL_1f287f41_4_k_cu_d9a76bb84cuda3std3__45__cpo6rbeginE)
_ZN34_INTERNAL_1f287f41_4_k_cu_d9a76bb84cuda3std3__45__cpo6rbeginE:
	.zero		1
	.type		_ZN34_INTERNAL_1f287f41_4_k_cu_d9a76bb84cuda3std6ranges3__45__cpo7advanceE,@object
	.size		_ZN34_INTERNAL_1f287f41_4_k_cu_d9a76bb84cuda3std6ranges3__45__cpo7advanceE,(_ZN34_INTERNAL_1f287f41_4_k_cu_d9a76bb84cuda3std3__47nulloptE - _ZN34_INTERNAL_1f287f41_4_k_cu_d9a76bb84cuda3std6ranges3__45__cpo7advanceE)
_ZN34_INTERNAL_1f287f41_4_k_cu_d9a76bb84cuda3std6ranges3__45__cpo7advanceE:
	.zero		1
	.type		_ZN34_INTERNAL_1f287f41_4_k_cu_d9a76bb84cuda3std3__47nulloptE,@object
	.size		_ZN34_INTERNAL_1f287f41_4_k_cu_d9a76bb84cuda3std3__47nulloptE,(_ZN34_INTERNAL_1f287f41_4_k_cu_d9a76bb84cuda3std6ranges3__45__cpo8distanceE - _ZN34_INTERNAL_1f287f41_4_k_cu_d9a76bb84cuda3std3__47nulloptE)
_ZN34_INTERNAL_1f287f41_4_k_cu_d9a76bb84cuda3std3__47nulloptE:
	.zero		1
	.type		_ZN34_INTERNAL_1f287f41_4_k_cu_d9a76bb84cuda3std6ranges3__45__cpo8distanceE,@object
	.size		_ZN34_INTERNAL_1f287f41_4_k_cu_d9a76bb84cuda3std6ranges3__45__cpo8distanceE,(_ZN34_INTERNAL_1f287f41_4_k_cu_d9a76bb86thrust24THRUST_300001_SM_1000_NS12placeholders3_10E - _ZN34_INTERNAL_1f287f41_4_k_cu_d9a76bb84cuda3std6ranges3__45__cpo8distanceE)
_ZN34_INTERNAL_1f287f41_4_k_cu_d9a76bb84cuda3std6ranges3__45__cpo8distanceE:
	.zero		1
	.type		_ZN34_INTERNAL_1f287f41_4_k_cu_d9a76bb86thrust24THRUST_300001_SM_1000_NS12placeholders3_10E,@object
	.size		_ZN34_INTERNAL_1f287f41_4_k_cu_d9a76bb86thrust24THRUST_300001_SM_1000_NS12placeholders3_10E,(_ZN34_INTERNAL_1f287f41_4_k_cu_d9a76bb84cuda3std3__419piecewise_constructE - _ZN34_INTERNAL_1f287f41_4_k_cu_d9a76bb86thrust24THRUST_300001_SM_1000_NS12placeholders3_10E)
_ZN34_INTERNAL_1f287f41_4_k_cu_d9a76bb86thrust24THRUST_300001_SM_1000_NS12placeholders3_10E:
	.zero		1
	.type		_ZN34_INTERNAL_1f287f41_4_k_cu_d9a76bb84cuda3std3__419piecewise_constructE,@object
	.size		_ZN34_INTERNAL_1f287f41_4_k_cu_d9a76bb84cuda3std3__419piecewise_constructE,(_ZN34_INTERNAL_1f287f41_4_k_cu_d9a76bb84cuda3std6ranges3__45__cpo5cdataE - _ZN34_INTERNAL_1f287f41_4_k_cu_d9a76bb84cuda3std3__419piecewise_constructE)
_ZN34_INTERNAL_1f287f41_4_k_cu_d9a76bb84cuda3std3__419piecewise_constructE:
	.zero		1
	.type		_ZN34_INTERNAL_1f287f41_4_k_cu_d9a76bb84cuda3std6ranges3__45__cpo5cdataE,@object
	.size		_ZN34_INTERNAL_1f287f41_4_k_cu_d9a76bb84cuda3std6ranges3__45__cpo5cdataE,(_ZN34_INTERNAL_1f287f41_4_k_cu_d9a76bb86thrust24THRUST_300001_SM_1000_NS12placeholders2_2E - _ZN34_INTERNAL_1f287f41_4_k_cu_d9a76bb84cuda3std6ranges3__45__cpo5cdataE)
_ZN34_INTERNAL_1f287f41_4_k_cu_d9a76bb84cuda3std6ranges3__45__cpo5cdataE:
	.zero		1
	.type		_ZN34_INTERNAL_1f287f41_4_k_cu_d9a76bb86thrust24THRUST_300001_SM_1000_NS12placeholders2_2E,@object
	.size		_ZN34_INTERNAL_1f287f41_4_k_cu_d9a76bb86thrust24THRUST_300001_SM_1000_NS12placeholders2_2E,(_ZN34_INTERNAL_1f287f41_4_k_cu_d9a76bb84cuda3std3__45__cpo3endE - _ZN34_INTERNAL_1f287f41_4_k_cu_d9a76bb86thrust24THRUST_300001_SM_1000_NS12placeholders2_2E)
_ZN34_INTERNAL_1f287f41_4_k_cu_d9a76bb86thrust24THRUST_300001_SM_1000_NS12placeholders2_2E:
	.zero		1
	.type		_ZN34_INTERNAL_1f287f41_4_k_cu_d9a76bb84cuda3std3__45__cpo3endE,@object
	.size		_ZN34_INTERNAL_1f287f41_4_k_cu_d9a76bb84cuda3std3__45__cpo3endE,(_ZN34_INTERNAL_1f287f41_4_k_cu_d9a76bb84cuda3std6ranges3__45__cpo3endE - _ZN34_INTERNAL_1f287f41_4_k_cu_d9a76bb84cuda3std3__45__cpo3endE)
_ZN34_INTERNAL_1f287f41_4_k_cu_d9a76bb84cuda3std3__45__cpo3endE:
	.zero		1
	.type		_ZN34_INTERNAL_1f287f41_4_k_cu_d9a76bb84cuda3std6ranges3__45__cpo3endE,@object
	.size		_ZN34_INTERNAL_1f287f41_4_k_cu_d9a76bb84cuda3std6ranges3__45__cpo3endE,(_ZN34_INTERNAL_1f287f41_4_k_cu_d9a76bb86thrust24THRUST_300001_SM_1000_NS12placeholders2_6E - _ZN34_INTERNAL_1f287f41_4_k_cu_d9a76bb84cuda3std6ranges3__45__cpo3endE)
_ZN34_INTERNAL_1f287f41_4_k_cu_d9a76bb84cuda3std6ranges3__45__cpo3endE:
	.zero		1
	.type		_ZN34_INTERNAL_1f287f41_4_k_cu_d9a76bb86thrust24THRUST_300001_SM_1000_NS12placeholders2_6E,@object
	.size		_ZN34_INTERNAL_1f287f41_4_k_cu_d9a76bb86thrust24THRUST_300001_SM_1000_NS12placeholders2_6E,(_ZN34_INTERNAL_1f287f41_4_k_cu_d9a76bb84cuda3std3__45__cpo4rendE - _ZN34_INTERNAL_1f287f41_4_k_cu_d9a76bb86thrust24THRUST_300001_SM_1000_NS12placeholders2_6E)
_ZN34_INTERNAL_1f287f41_4_k_cu_d9a76bb86thrust24THRUST_300001_SM_1000_NS12placeholders2_6E:
	.zero		1
	.type		_ZN34_INTERNAL_1f287f41_4_k_cu_d9a76bb84cuda3std3__45__cpo4rendE,@object
	.size		_ZN34_INTERNAL_1f287f41_4_k_cu_d9a76bb84cuda3std3__45__cpo4rendE,(_ZN34_INTERNAL_1f287f41_4_k_cu_d9a76bb84cuda3std6ranges3__45__cpo9iter_swapE - _ZN34_INTERNAL_1f287f41_4_k_cu_d9a76bb84cuda3std3__45__cpo4rendE)
_ZN34_INTERNAL_1f287f41_4_k_cu_d9a76bb84cuda3std3__45__cpo4rendE:
	.zero		1
	.type		_ZN34_INTERNAL_1f287f41_4_k_cu_d9a76bb84cuda3std6ranges3__45__cpo9iter_swapE,@object
	.size		_ZN34_INTERNAL_1f287f41_4_k_cu_d9a76bb84cuda3std6ranges3__45__cpo9iter_swapE,(_ZN34_INTERNAL_1f287f41_4_k_cu_d9a76bb84cuda3std3__48unexpectE - _ZN34_INTERNAL_1f287f41_4_k_cu_d9a76bb84cuda3std6ranges3__45__cpo9iter_swapE)
_ZN34_INTERNAL_1f287f41_4_k_cu_d9a76bb84cuda3std6ranges3__45__cpo9iter_swapE:
	.zero		1
	.type		_ZN34_INTERNAL_1f287f41_4_k_cu_d9a76bb84cuda3std3__48unexpectE,@object
	.size		_ZN34_INTERNAL_1f287f41_4_k_cu_d9a76bb84cuda3std3__48unexpectE,(_ZN34_INTERNAL_1f287f41_4_k_cu_d9a76bb86thrust24THRUST_300001_SM_1000_NS8cuda_cub3parE - _ZN34_INTERNAL_1f287f41_4_k_cu_d9a76bb84cuda3std3__48unexpectE)
_ZN34_INTERNAL_1f287f41_4_k_cu_d9a76bb84cuda3std3__48unexpectE:
	.zero		1
	.type		_ZN34_INTERNAL_1f287f41_4_k_cu_d9a76bb86thrust24THRUST_300001_SM_1000_NS8cuda_cub3parE,@object
	.size		_ZN34_INTERNAL_1f287f41_4_k_cu_d9a76bb86thrust24THRUST_300001_SM_1000_NS8cuda_cub3parE,(_ZN34_INTERNAL_1f287f41_4_k_cu_d9a76bb86thrust24THRUST_300001_SM_1000_NS12placeholders2_4E - _ZN34_INTERNAL_1f287f41_4_k_cu_d9a76bb86thrust24THRUST_300001_SM_1000_NS8cuda_cub3parE)
_ZN34_INTERNAL_1f287f41_4_k_cu_d9a76bb86thrust24THRUST_300001_SM_1000_NS8cuda_cub3parE:
	.zero		1
	.type		_ZN34_INTERNAL_1f287f41_4_k_cu_d9a76bb86thrust24THRUST_300001_SM_1000_NS12placeholders2_4E,@object
	.size		_ZN34_INTERNAL_1f287f41_4_k_cu_d9a76bb86thrust24THRUST_300001_SM_1000_NS12placeholders2_4E,(_ZN34_INTERNAL_1f287f41_4_k_cu_d9a76bb84cuda3std3__45__cpo4cendE - _ZN34_INTERNAL_1f287f41_4_k_cu_d9a76bb86thrust24THRUST_300001_SM_1000_NS12placeholders2_4E)
_ZN34_INTERNAL_1f287f41_4_k_cu_d9a76bb86thrust24THRUST_300001_SM_1000_NS12placeholders2_4E:
	.zero		1
	.type		_ZN34_INTERNAL_1f287f41_4_k_cu_d9a76bb84cuda3std3__45__cpo4cendE,@object
	.size		_ZN34_INTERNAL_1f287f41_4_k_cu_d9a76bb84cuda3std3__45__cpo4cendE,(_ZN34_INTERNAL_1f287f41_4_k_cu_d9a76bb84cuda3std6ranges3__45__cpo4cendE - _ZN34_INTERNAL_1f287f41_4_k_cu_d9a76bb84cuda3std3__45__cpo4cendE)
_ZN34_INTERNAL_1f287f41_4_k_cu_d9a76bb84cuda3std3__45__cpo4cendE:
	.zero		1
	.type		_ZN34_INTERNAL_1f287f41_4_k_cu_d9a76bb84cuda3std6ranges3__45__cpo4cendE,@object
	.size		_ZN34_INTERNAL_1f287f41_4_k_cu_d9a76bb84cuda3std6ranges3__45__cpo4cendE,(_ZN34_INTERNAL_1f287f41_4_k_cu_d9a76bb84cuda3std3__420unreachable_sentinelE - _ZN34_INTERNAL_1f287f41_4_k_cu_d9a76bb84cuda3std6ranges3__45__cpo4cendE)
_ZN34_INTERNAL_1f287f41_4_k_cu_d9a76bb84cuda3std6ranges3__45__cpo4cendE:
	.zero		1
	.type		_ZN34_INTERNAL_1f287f41_4_k_cu_d9a76bb84cuda3std3__420unreachable_sentinelE,@object
	.size		_ZN34_INTERNAL_1f287f41_4_k_cu_d9a76bb84cuda3std3__420unreachable_sentinelE,(_ZN34_INTERNAL_1f287f41_4_k_cu_d9a76bb84cuda3std6ranges3__45__cpo5ssizeE - _ZN34_INTERNAL_1f287f41_4_k_cu_d9a76bb84cuda3std3__420unreachable_sentinelE)
_ZN34_INTERNAL_1f287f41_4_k_cu_d9a76bb84cuda3std3__420unreachable_sentinelE:
	.zero		1
	.type		_ZN34_INTERNAL_1f287f41_4_k_cu_d9a76bb84cuda3std6ranges3__45__cpo5ssizeE,@object
	.size		_ZN34_INTERNAL_1f287f41_4_k_cu_d9a76bb84cuda3std6ranges3__45__cpo5ssizeE,(_ZN34_INTERNAL_1f287f41_4_k_cu_d9a76bb86thrust24THRUST_300001_SM_1000_NS12placeholders2_8E - _ZN34_INTERNAL_1f287f41_4_k_cu_d9a76bb84cuda3std6ranges3__45__cpo5ssizeE)
_ZN34_INTERNAL_1f287f41_4_k_cu_d9a76bb84cuda3std6ranges3__45__cpo5ssizeE:
	.zero		1
	.type		_ZN34_INTERNAL_1f287f41_4_k_cu_d9a76bb86thrust24THRUST_300001_SM_1000_NS12placeholders2_8E,@object
	.size		_ZN34_INTERNAL_1f287f41_4_k_cu_d9a76bb86thrust24THRUST_300001_SM_1000_NS12placeholders2_8E,(_ZN34_INTERNAL_1f287f41_4_k_cu_d9a76bb84cuda3std3__45__cpo5crendE - _ZN34_INTERNAL_1f287f41_4_k_cu_d9a76bb86thrust24THRUST_300001_SM_1000_NS12placeholders2_8E)
_ZN34_INTERNAL_1f287f41_4_k_cu_d9a76bb86thrust24THRUST_300001_SM_1000_NS12placeholders2_8E:
	.zero		1
	.type		_ZN34_INTERNAL_1f287f41_4_k_cu_d9a76bb84cuda3std3__45__cpo5crendE,@object
	.size		_ZN34_INTERNAL_1f287f41_4_k_cu_d9a76bb84cuda3std3__45__cpo5crendE,(_ZN34_INTERNAL_1f287f41_4_k_cu_d9a76bb84cuda3std6ranges3__45__cpo4prevE - _ZN34_INTERNAL_1f287f41_4_k_cu_d9a76bb84cuda3std3__45__cpo5crendE)
_ZN34_INTERNAL_1f287f41_4_k_cu_d9a76bb84cuda3std3__45__cpo5crendE:
	.zero		1
	.type		_ZN34_INTERNAL_1f287f41_4_k_cu_d9a76bb84cuda3std6ranges3__45__cpo4prevE,@object
	.size		_ZN34_INTERNAL_1f287f41_4_k_cu_d9a76bb84cuda3std6ranges3__45__cpo4prevE,(_ZN34_INTERNAL_1f287f41_4_k_cu_d9a76bb84cuda3std6ranges3__45__cpo9iter_moveE - _ZN34_INTERNAL_1f287f41_4_k_cu_d9a76bb84cuda3std6ranges3__45__cpo4prevE)
_ZN34_INTERNAL_1f287f41_4_k_cu_d9a76bb84cuda3std6ranges3__45__cpo4prevE:
	.zero		1
	.type		_ZN34_INTERNAL_1f287f41_4_k_cu_d9a76bb84cuda3std6ranges3__45__cpo9iter_moveE,@object
	.size		_ZN34_INTERNAL_1f287f41_4_k_cu_d9a76bb84cuda3std6ranges3__45__cpo9iter_moveE,(_ZN34_INTERNAL_1f287f41_4_k_cu_d9a76bb86thrust24THRUST_300001_SM_1000_NS6system6detail10sequential3seqE - _ZN34_INTERNAL_1f287f41_4_k_cu_d9a76bb84cuda3std6ranges3__45__cpo9iter_moveE)
_ZN34_INTERNAL_1f287f41_4_k_cu_d9a76bb84cuda3std6ranges3__45__cpo9iter_moveE:
	.zero		1
	.type		_ZN34_INTERNAL_1f287f41_4_k_cu_d9a76bb86thrust24THRUST_300001_SM_1000_NS6system6detail10sequential3seqE,@object
	.size		_ZN34_INTERNAL_1f287f41_4_k_cu_d9a76bb86thrust24THRUST_300001_SM_1000_NS6system6detail10sequential3seqE,(.L_31 - _ZN34_INTERNAL_1f287f41_4_k_cu_d9a76bb86thrust24THRUST_300001_SM_1000_NS6system6detail10sequential3seqE)
_ZN34_INTERNAL_1f287f41_4_k_cu_d9a76bb86thrust24THRUST_300001_SM_1000_NS6system6detail10sequential3seqE:
	.zero		1
.L_31:


//--------------------- .nv.shared._ZN3cub18CUB_300001_SM_10006detail11EmptyKernelIvEEvv --------------------------
	.section	.nv.shared._ZN3cub18CUB_300001_SM_10006detail11EmptyKernelIvEEvv,"aw",@nobits
	.sectionflags	@""
	.align	16
	.zero		1024


//--------------------- .nv.shared._Z12reduceKernelPimS_ --------------------------
	.section	.nv.shared._Z12reduceKernelPimS_,"aw",@nobits
	.sectionflags	@""
	.align	16
	.zero		1024


//--------------------- .nv.constant0._ZN3cub18CUB_300001_SM_10006detail8for_each13static_kernelINS2_12policy_hub_t12policy_500_tEmN6thrust24THRUST_300001_SM_1000_NS8cuda_cub20__uninitialized_fill7functorINS7_10device_ptrIiEEiEEEEvT0_T1_ --------------------------
	.section	.nv.constant0._ZN3cub18CUB_300001_SM_10006detail8for_each13static_kernelINS2_12policy_hub_t12policy_500_tEmN6thrust24THRUST_300001_SM_1000_NS8cuda_cub20__uninitialized_fill7functorINS7_10device_ptrIiEEiEEEEvT0_T1_,"a",@progbits
	.sectionflags	@""
	.align	4
.nv.constant0._ZN3cub18CUB_300001_SM_10006detail8for_each13static_kernelINS2_12policy_hub_t12policy_500_tEmN6thrust24THRUST_300001_SM_1000_NS8cuda_cub20__uninitialized_fill7functorINS7_10device_ptrIiEEiEEEEvT0_T1_:
	.zero		920


//--------------------- .nv.constant0._ZN3cub18CUB_300001_SM_10006detail11EmptyKernelIvEEvv --------------------------
	.section	.nv.constant0._ZN3cub18CUB_300001_SM_10006detail11EmptyKernelIvEEvv,"a",@progbits
	.sectionflags	@""
	.align	4
.nv.constant0._ZN3cub18CUB_300001_SM_10006detail11EmptyKernelIvEEvv:
	.zero		896


//--------------------- .nv.constant0._Z12reduceKernelPimS_ --------------------------
	.section	.nv.constant0._Z12reduceKernelPimS_,"a",@progbits
	.sectionflags	@""
	.align	4
.nv.constant0._Z12reduceKernelPimS_:
	.zero		920


//--------------------- SYMBOLS --------------------------

	.type		.nv.reservedSmem.offset0,@object
	.size		.nv.reservedSmem.offset0,0x4
	.type		.nv.reservedSmem.cap,@object
	.size		.nv.reservedSmem.cap,0x4
